//
// Generated by NVIDIA NVVM Compiler
//
// Compiler Build ID: CL-36424714
// Cuda compilation tools, release 13.0, V13.0.88
// Based on NVVM 20.0.0
//

.version 9.0
.target sm_100
.address_size 64

	// .globl	_Z27compute_acceleration_kerneli6Bodies

.visible .entry _Z27compute_acceleration_kerneli6Bodies(
	.param .u32 _Z27compute_acceleration_kerneli6Bodies_param_0,
	.param .align 8 .b8 _Z27compute_acceleration_kerneli6Bodies_param_1[104]
)
{
	.reg .pred 	%p<18>;
	.reg .b32 	%r<45>;
	.reg .b32 	%f<395>;
	.reg .b64 	%rd<93>;

	ld.param.u64 	%rd39, [_Z27compute_acceleration_kerneli6Bodies_param_1+72];
	ld.param.u64 	%rd38, [_Z27compute_acceleration_kerneli6Bodies_param_1+64];
	ld.param.u64 	%rd37, [_Z27compute_acceleration_kerneli6Bodies_param_1+56];
	ld.param.u32 	%r24, [_Z27compute_acceleration_kerneli6Bodies_param_0];
	ld.param.u64 	%rd33, [_Z27compute_acceleration_kerneli6Bodies_param_1+24];
	ld.param.u64 	%rd32, [_Z27compute_acceleration_kerneli6Bodies_param_1+16];
	ld.param.u64 	%rd31, [_Z27compute_acceleration_kerneli6Bodies_param_1+8];
	ld.param.u64 	%rd30, [_Z27compute_acceleration_kerneli6Bodies_param_1];
	cvta.to.global.u64 	%rd1, %rd30;
	cvta.to.global.u64 	%rd2, %rd31;
	cvta.to.global.u64 	%rd3, %rd32;
	cvta.to.global.u64 	%rd4, %rd33;
	mov.u32 	%r25, %ctaid.x;
	mov.u32 	%r26, %ntid.x;
	mov.u32 	%r27, %tid.x;
	mad.lo.s32 	%r1, %r25, %r26, %r27;
	setp.ge.s32 	%p1, %r1, %r24;
	@%p1 bra 	$L__BB0_24;
	mul.wide.s32 	%rd43, %r1, 4;
	add.s64 	%rd44, %rd2, %rd43;
	ld.global.f32 	%f1, [%rd44];
	add.s64 	%rd45, %rd3, %rd43;
	ld.global.f32 	%f2, [%rd45];
	add.s64 	%rd46, %rd4, %rd43;
	ld.global.f32 	%f3, [%rd46];
	setp.lt.s32 	%p2, %r1, 1;
	mov.f32 	%f368, 0f00000000;
	mov.b32 	%r43, 0;
	mov.f32 	%f369, %f368;
	mov.f32 	%f370, %f368;
	@%p2 bra 	$L__BB0_10;
	min.s32 	%r30, %r1, %r24;
	max.s32 	%r43, %r30, 1;
	setp.lt.s32 	%p3, %r30, 4;
	mov.f32 	%f370, 0f00000000;
	mov.b32 	%r38, 0;
	mov.f32 	%f369, %f370;
	mov.f32 	%f368, %f370;
	@%p3 bra 	$L__BB0_5;
	and.b32  	%r31, %r43, 2147483644;
	neg.s32 	%r36, %r31;
	add.s64 	%rd88, %rd2, 8;
	add.s64 	%rd87, %rd3, 8;
	add.s64 	%rd86, %rd4, 8;
	add.s64 	%rd85, %rd1, 8;
	mov.f32 	%f370, 0f00000000;
$L__BB0_4:
	.pragma "nounroll";
	and.b32  	%r38, %r43, 2147483644;
	ld.global.f32 	%f71, [%rd88+-8];
	sub.f32 	%f72, %f71, %f1;
	ld.global.f32 	%f73, [%rd87+-8];
	sub.f32 	%f74, %f73, %f2;
	ld.global.f32 	%f75, [%rd86+-8];
	sub.f32 	%f76, %f75, %f3;
	mul.f32 	%f77, %f74, %f74;
	fma.rn.f32 	%f78, %f72, %f72, %f77;
	fma.rn.f32 	%f79, %f76, %f76, %f78;
	add.f32 	%f80, %f79, 0f2EDBE6FF;
	mul.f32 	%f81, %f80, %f80;
	mul.f32 	%f82, %f80, %f81;
	rsqrt.approx.f32 	%f83, %f82;
	ld.global.f32 	%f84, [%rd85+-8];
	mul.f32 	%f85, %f72, %f84;
	fma.rn.f32 	%f86, %f83, %f85, %f369;
	mul.f32 	%f87, %f74, %f84;
	fma.rn.f32 	%f88, %f83, %f87, %f368;
	mul.f32 	%f89, %f76, %f84;
	fma.rn.f32 	%f90, %f83, %f89, %f370;
	ld.global.f32 	%f91, [%rd88+-4];
	sub.f32 	%f92, %f91, %f1;
	ld.global.f32 	%f93, [%rd87+-4];
	sub.f32 	%f94, %f93, %f2;
	ld.global.f32 	%f95, [%rd86+-4];
	sub.f32 	%f96, %f95, %f3;
	mul.f32 	%f97, %f94, %f94;
	fma.rn.f32 	%f98, %f92, %f92, %f97;
	fma.rn.f32 	%f99, %f96, %f96, %f98;
	add.f32 	%f100, %f99, 0f2EDBE6FF;
	mul.f32 	%f101, %f100, %f100;
	mul.f32 	%f102, %f100, %f101;
	rsqrt.approx.f32 	%f103, %f102;
	ld.global.f32 	%f104, [%rd85+-4];
	mul.f32 	%f105, %f92, %f104;
	fma.rn.f32 	%f106, %f103, %f105, %f86;
	mul.f32 	%f107, %f94, %f104;
	fma.rn.f32 	%f108, %f103, %f107, %f88;
	mul.f32 	%f109, %f96, %f104;
	fma.rn.f32 	%f110, %f103, %f109, %f90;
	ld.global.f32 	%f111, [%rd88];
	sub.f32 	%f112, %f111, %f1;
	ld.global.f32 	%f113, [%rd87];
	sub.f32 	%f114, %f113, %f2;
	ld.global.f32 	%f115, [%rd86];
	sub.f32 	%f116, %f115, %f3;
	mul.f32 	%f117, %f114, %f114;
	fma.rn.f32 	%f118, %f112, %f112, %f117;
	fma.rn.f32 	%f119, %f116, %f116, %f118;
	add.f32 	%f120, %f119, 0f2EDBE6FF;
	mul.f32 	%f121, %f120, %f120;
	mul.f32 	%f122, %f120, %f121;
	rsqrt.approx.f32 	%f123, %f122;
	ld.global.f32 	%f124, [%rd85];
	mul.f32 	%f125, %f112, %f124;
	fma.rn.f32 	%f126, %f123, %f125, %f106;
	mul.f32 	%f127, %f114, %f124;
	fma.rn.f32 	%f128, %f123, %f127, %f108;
	mul.f32 	%f129, %f116, %f124;
	fma.rn.f32 	%f130, %f123, %f129, %f110;
	ld.global.f32 	%f131, [%rd88+4];
	sub.f32 	%f132, %f131, %f1;
	ld.global.f32 	%f133, [%rd87+4];
	sub.f32 	%f134, %f133, %f2;
	ld.global.f32 	%f135, [%rd86+4];
	sub.f32 	%f136, %f135, %f3;
	mul.f32 	%f137, %f134, %f134;
	fma.rn.f32 	%f138, %f132, %f132, %f137;
	fma.rn.f32 	%f139, %f136, %f136, %f138;
	add.f32 	%f140, %f139, 0f2EDBE6FF;
	mul.f32 	%f141, %f140, %f140;
	mul.f32 	%f142, %f140, %f141;
	rsqrt.approx.f32 	%f143, %f142;
	ld.global.f32 	%f144, [%rd85+4];
	mul.f32 	%f145, %f132, %f144;
	fma.rn.f32 	%f369, %f143, %f145, %f126;
	mul.f32 	%f146, %f134, %f144;
	fma.rn.f32 	%f368, %f143, %f146, %f128;
	mul.f32 	%f147, %f136, %f144;
	fma.rn.f32 	%f370, %f143, %f147, %f130;
	add.s32 	%r36, %r36, 4;
	add.s64 	%rd88, %rd88, 16;
	add.s64 	%rd87, %rd87, 16;
	add.s64 	%rd86, %rd86, 16;
	add.s64 	%rd85, %rd85, 16;
	setp.ne.s32 	%p4, %r36, 0;
	@%p4 bra 	$L__BB0_4;
$L__BB0_5:
	and.b32  	%r8, %r43, 3;
	setp.eq.s32 	%p5, %r8, 0;
	@%p5 bra 	$L__BB0_10;
	setp.eq.s32 	%p6, %r8, 1;
	@%p6 bra 	$L__BB0_8;
	mul.wide.u32 	%rd47, %r38, 4;
	add.s64 	%rd48, %rd2, %rd47;
	ld.global.f32 	%f149, [%rd48];
	sub.f32 	%f150, %f149, %f1;
	add.s64 	%rd49, %rd3, %rd47;
	ld.global.f32 	%f151, [%rd49];
	sub.f32 	%f152, %f151, %f2;
	add.s64 	%rd50, %rd4, %rd47;
	ld.global.f32 	%f153, [%rd50];
	sub.f32 	%f154, %f153, %f3;
	mul.f32 	%f155, %f152, %f152;
	fma.rn.f32 	%f156, %f150, %f150, %f155;
	fma.rn.f32 	%f157, %f154, %f154, %f156;
	add.f32 	%f158, %f157, 0f2EDBE6FF;
	mul.f32 	%f159, %f158, %f158;
	mul.f32 	%f160, %f158, %f159;
	rsqrt.approx.f32 	%f161, %f160;
	cvta.to.global.u64 	%rd51, %rd30;
	add.s64 	%rd52, %rd51, %rd47;
	ld.global.f32 	%f162, [%rd52];
	mul.f32 	%f163, %f150, %f162;
	fma.rn.f32 	%f164, %f161, %f163, %f369;
	mul.f32 	%f165, %f152, %f162;
	fma.rn.f32 	%f166, %f161, %f165, %f368;
	mul.f32 	%f167, %f154, %f162;
	fma.rn.f32 	%f168, %f161, %f167, %f370;
	ld.global.f32 	%f169, [%rd48+4];
	sub.f32 	%f170, %f169, %f1;
	ld.global.f32 	%f171, [%rd49+4];
	sub.f32 	%f172, %f171, %f2;
	ld.global.f32 	%f173, [%rd50+4];
	sub.f32 	%f174, %f173, %f3;
	mul.f32 	%f175, %f172, %f172;
	fma.rn.f32 	%f176, %f170, %f170, %f175;
	fma.rn.f32 	%f177, %f174, %f174, %f176;
	add.f32 	%f178, %f177, 0f2EDBE6FF;
	mul.f32 	%f179, %f178, %f178;
	mul.f32 	%f180, %f178, %f179;
	rsqrt.approx.f32 	%f181, %f180;
	ld.global.f32 	%f182, [%rd52+4];
	mul.f32 	%f183, %f170, %f182;
	fma.rn.f32 	%f369, %f181, %f183, %f164;
	mul.f32 	%f184, %f172, %f182;
	fma.rn.f32 	%f368, %f181, %f184, %f166;
	mul.f32 	%f185, %f174, %f182;
	fma.rn.f32 	%f370, %f181, %f185, %f168;
	add.s32 	%r38, %r38, 2;
$L__BB0_8:
	and.b32  	%r32, %r43, 1;
	setp.eq.b32 	%p7, %r32, 1;
	not.pred 	%p8, %p7;
	@%p8 bra 	$L__BB0_10;
	mul.wide.u32 	%rd53, %r38, 4;
	add.s64 	%rd54, %rd2, %rd53;
	ld.global.f32 	%f186, [%rd54];
	sub.f32 	%f187, %f186, %f1;
	add.s64 	%rd55, %rd3, %rd53;
	ld.global.f32 	%f188, [%rd55];
	sub.f32 	%f189, %f188, %f2;
	add.s64 	%rd56, %rd4, %rd53;
	ld.global.f32 	%f190, [%rd56];
	sub.f32 	%f191, %f190, %f3;
	mul.f32 	%f192, %f189, %f189;
	fma.rn.f32 	%f193, %f187, %f187, %f192;
	fma.rn.f32 	%f194, %f191, %f191, %f193;
	add.f32 	%f195, %f194, 0f2EDBE6FF;
	mul.f32 	%f196, %f195, %f195;
	mul.f32 	%f197, %f195, %f196;
	rsqrt.approx.f32 	%f198, %f197;
	cvta.to.global.u64 	%rd57, %rd30;
	add.s64 	%rd58, %rd57, %rd53;
	ld.global.f32 	%f199, [%rd58];
	mul.f32 	%f200, %f187, %f199;
	fma.rn.f32 	%f369, %f198, %f200, %f369;
	mul.f32 	%f201, %f189, %f199;
	fma.rn.f32 	%f368, %f198, %f201, %f368;
	mul.f32 	%f202, %f191, %f199;
	fma.rn.f32 	%f370, %f198, %f202, %f370;
$L__BB0_10:
	cvta.to.global.u64 	%rd17, %rd30;
	setp.ge.s32 	%p9, %r43, %r24;
	@%p9 bra 	$L__BB0_14;
	setp.eq.s32 	%p10, %r1, %r43;
	@%p10 bra 	$L__BB0_13;
	mul.wide.u32 	%rd59, %r43, 4;
	add.s64 	%rd60, %rd2, %rd59;
	ld.global.f32 	%f203, [%rd60];
	sub.f32 	%f204, %f203, %f1;
	add.s64 	%rd61, %rd3, %rd59;
	ld.global.f32 	%f205, [%rd61];
	sub.f32 	%f206, %f205, %f2;
	add.s64 	%rd62, %rd4, %rd59;
	ld.global.f32 	%f207, [%rd62];
	sub.f32 	%f208, %f207, %f3;
	mul.f32 	%f209, %f206, %f206;
	fma.rn.f32 	%f210, %f204, %f204, %f209;
	fma.rn.f32 	%f211, %f208, %f208, %f210;
	add.f32 	%f212, %f211, 0f2EDBE6FF;
	mul.f32 	%f213, %f212, %f212;
	mul.f32 	%f214, %f212, %f213;
	rsqrt.approx.f32 	%f215, %f214;
	add.s64 	%rd63, %rd17, %rd59;
	ld.global.f32 	%f216, [%rd63];
	mul.f32 	%f217, %f204, %f216;
	fma.rn.f32 	%f369, %f215, %f217, %f369;
	mul.f32 	%f218, %f206, %f216;
	fma.rn.f32 	%f368, %f215, %f218, %f368;
	mul.f32 	%f219, %f208, %f216;
	fma.rn.f32 	%f370, %f215, %f219, %f370;
$L__BB0_13:
	add.s32 	%r43, %r43, 1;
$L__BB0_14:
	setp.ge.s32 	%p11, %r43, %r24;
	@%p11 bra 	$L__BB0_23;
	sub.s32 	%r14, %r24, %r43;
	sub.s32 	%r33, %r43, %r24;
	setp.gt.u32 	%p12, %r33, -4;
	@%p12 bra 	$L__BB0_18;
	and.b32  	%r34, %r14, -4;
	neg.s32 	%r41, %r34;
	mul.wide.u32 	%rd64, %r43, 4;
	add.s64 	%rd65, %rd64, 8;
	add.s64 	%rd92, %rd2, %rd65;
	add.s64 	%rd91, %rd3, %rd65;
	add.s64 	%rd90, %rd17, %rd65;
	add.s64 	%rd89, %rd4, %rd65;
$L__BB0_17:
	.pragma "nounroll";
	ld.global.f32 	%f221, [%rd92+-8];
	sub.f32 	%f222, %f221, %f1;
	ld.global.f32 	%f223, [%rd91+-8];
	sub.f32 	%f224, %f223, %f2;
	ld.global.f32 	%f225, [%rd89+-8];
	sub.f32 	%f226, %f225, %f3;
	mul.f32 	%f227, %f224, %f224;
	fma.rn.f32 	%f228, %f222, %f222, %f227;
	fma.rn.f32 	%f229, %f226, %f226, %f228;
	add.f32 	%f230, %f229, 0f2EDBE6FF;
	mul.f32 	%f231, %f230, %f230;
	mul.f32 	%f232, %f230, %f231;
	rsqrt.approx.f32 	%f233, %f232;
	ld.global.f32 	%f234, [%rd90+-8];
	mul.f32 	%f235, %f222, %f234;
	fma.rn.f32 	%f236, %f233, %f235, %f369;
	mul.f32 	%f237, %f224, %f234;
	fma.rn.f32 	%f238, %f233, %f237, %f368;
	mul.f32 	%f239, %f226, %f234;
	fma.rn.f32 	%f240, %f233, %f239, %f370;
	ld.global.f32 	%f241, [%rd92+-4];
	sub.f32 	%f242, %f241, %f1;
	ld.global.f32 	%f243, [%rd91+-4];
	sub.f32 	%f244, %f243, %f2;
	ld.global.f32 	%f245, [%rd89+-4];
	sub.f32 	%f246, %f245, %f3;
	mul.f32 	%f247, %f244, %f244;
	fma.rn.f32 	%f248, %f242, %f242, %f247;
	fma.rn.f32 	%f249, %f246, %f246, %f248;
	add.f32 	%f250, %f249, 0f2EDBE6FF;
	mul.f32 	%f251, %f250, %f250;
	mul.f32 	%f252, %f250, %f251;
	rsqrt.approx.f32 	%f253, %f252;
	ld.global.f32 	%f254, [%rd90+-4];
	mul.f32 	%f255, %f242, %f254;
	fma.rn.f32 	%f256, %f253, %f255, %f236;
	mul.f32 	%f257, %f244, %f254;
	fma.rn.f32 	%f258, %f253, %f257, %f238;
	mul.f32 	%f259, %f246, %f254;
	fma.rn.f32 	%f260, %f253, %f259, %f240;
	ld.global.f32 	%f261, [%rd92];
	sub.f32 	%f262, %f261, %f1;
	ld.global.f32 	%f263, [%rd91];
	sub.f32 	%f264, %f263, %f2;
	ld.global.f32 	%f265, [%rd89];
	sub.f32 	%f266, %f265, %f3;
	mul.f32 	%f267, %f264, %f264;
	fma.rn.f32 	%f268, %f262, %f262, %f267;
	fma.rn.f32 	%f269, %f266, %f266, %f268;
	add.f32 	%f270, %f269, 0f2EDBE6FF;
	mul.f32 	%f271, %f270, %f270;
	mul.f32 	%f272, %f270, %f271;
	rsqrt.approx.f32 	%f273, %f272;
	ld.global.f32 	%f274, [%rd90];
	mul.f32 	%f275, %f262, %f274;
	fma.rn.f32 	%f276, %f273, %f275, %f256;
	mul.f32 	%f277, %f264, %f274;
	fma.rn.f32 	%f278, %f273, %f277, %f258;
	mul.f32 	%f279, %f266, %f274;
	fma.rn.f32 	%f280, %f273, %f279, %f260;
	ld.global.f32 	%f281, [%rd92+4];
	sub.f32 	%f282, %f281, %f1;
	ld.global.f32 	%f283, [%rd91+4];
	sub.f32 	%f284, %f283, %f2;
	ld.global.f32 	%f285, [%rd89+4];
	sub.f32 	%f286, %f285, %f3;
	mul.f32 	%f287, %f284, %f284;
	fma.rn.f32 	%f288, %f282, %f282, %f287;
	fma.rn.f32 	%f289, %f286, %f286, %f288;
	add.f32 	%f290, %f289, 0f2EDBE6FF;
	mul.f32 	%f291, %f290, %f290;
	mul.f32 	%f292, %f290, %f291;
	rsqrt.approx.f32 	%f293, %f292;
	ld.global.f32 	%f294, [%rd90+4];
	mul.f32 	%f295, %f282, %f294;
	fma.rn.f32 	%f369, %f293, %f295, %f276;
	mul.f32 	%f296, %f284, %f294;
	fma.rn.f32 	%f368, %f293, %f296, %f278;
	mul.f32 	%f297, %f286, %f294;
	fma.rn.f32 	%f370, %f293, %f297, %f280;
	add.s32 	%r43, %r43, 4;
	add.s32 	%r41, %r41, 4;
	add.s64 	%rd92, %rd92, 16;
	add.s64 	%rd91, %rd91, 16;
	add.s64 	%rd90, %rd90, 16;
	add.s64 	%rd89, %rd89, 16;
	setp.ne.s32 	%p13, %r41, 0;
	@%p13 bra 	$L__BB0_17;
$L__BB0_18:
	and.b32  	%r21, %r14, 3;
	setp.eq.s32 	%p14, %r21, 0;
	@%p14 bra 	$L__BB0_23;
	setp.eq.s32 	%p15, %r21, 1;
	@%p15 bra 	$L__BB0_21;
	mul.wide.u32 	%rd66, %r43, 4;
	add.s64 	%rd67, %rd2, %rd66;
	ld.global.f32 	%f299, [%rd67];
	sub.f32 	%f300, %f299, %f1;
	add.s64 	%rd68, %rd3, %rd66;
	ld.global.f32 	%f301, [%rd68];
	sub.f32 	%f302, %f301, %f2;
	add.s64 	%rd69, %rd4, %rd66;
	ld.global.f32 	%f303, [%rd69];
	sub.f32 	%f304, %f303, %f3;
	mul.f32 	%f305, %f302, %f302;
	fma.rn.f32 	%f306, %f300, %f300, %f305;
	fma.rn.f32 	%f307, %f304, %f304, %f306;
	add.f32 	%f308, %f307, 0f2EDBE6FF;
	mul.f32 	%f309, %f308, %f308;
	mul.f32 	%f310, %f308, %f309;
	rsqrt.approx.f32 	%f311, %f310;
	cvta.to.global.u64 	%rd70, %rd30;
	add.s64 	%rd71, %rd70, %rd66;
	ld.global.f32 	%f312, [%rd71];
	mul.f32 	%f313, %f300, %f312;
	fma.rn.f32 	%f314, %f311, %f313, %f369;
	mul.f32 	%f315, %f302, %f312;
	fma.rn.f32 	%f316, %f311, %f315, %f368;
	mul.f32 	%f317, %f304, %f312;
	fma.rn.f32 	%f318, %f311, %f317, %f370;
	ld.global.f32 	%f319, [%rd67+4];
	sub.f32 	%f320, %f319, %f1;
	ld.global.f32 	%f321, [%rd68+4];
	sub.f32 	%f322, %f321, %f2;
	ld.global.f32 	%f323, [%rd69+4];
	sub.f32 	%f324, %f323, %f3;
	mul.f32 	%f325, %f322, %f322;
	fma.rn.f32 	%f326, %f320, %f320, %f325;
	fma.rn.f32 	%f327, %f324, %f324, %f326;
	add.f32 	%f328, %f327, 0f2EDBE6FF;
	mul.f32 	%f329, %f328, %f328;
	mul.f32 	%f330, %f328, %f329;
	rsqrt.approx.f32 	%f331, %f330;
	ld.global.f32 	%f332, [%rd71+4];
	mul.f32 	%f333, %f320, %f332;
	fma.rn.f32 	%f369, %f331, %f333, %f314;
	mul.f32 	%f334, %f322, %f332;
	fma.rn.f32 	%f368, %f331, %f334, %f316;
	mul.f32 	%f335, %f324, %f332;
	fma.rn.f32 	%f370, %f331, %f335, %f318;
	add.s32 	%r43, %r43, 2;
$L__BB0_21:
	and.b32  	%r35, %r14, 1;
	setp.eq.b32 	%p16, %r35, 1;
	not.pred 	%p17, %p16;
	@%p17 bra 	$L__BB0_23;
	mul.wide.u32 	%rd72, %r43, 4;
	add.s64 	%rd73, %rd2, %rd72;
	ld.global.f32 	%f336, [%rd73];
	sub.f32 	%f337, %f336, %f1;
	add.s64 	%rd74, %rd3, %rd72;
	ld.global.f32 	%f338, [%rd74];
	sub.f32 	%f339, %f338, %f2;
	add.s64 	%rd75, %rd4, %rd72;
	ld.global.f32 	%f340, [%rd75];
	sub.f32 	%f341, %f340, %f3;
	mul.f32 	%f342, %f339, %f339;
	fma.rn.f32 	%f343, %f337, %f337, %f342;
	fma.rn.f32 	%f344, %f341, %f341, %f343;
	add.f32 	%f345, %f344, 0f2EDBE6FF;
	mul.f32 	%f346, %f345, %f345;
	mul.f32 	%f347, %f345, %f346;
	rsqrt.approx.f32 	%f348, %f347;
	cvta.to.global.u64 	%rd76, %rd30;
	add.s64 	%rd77, %rd76, %rd72;
	ld.global.f32 	%f349, [%rd77];
	mul.f32 	%f350, %f337, %f349;
	fma.rn.f32 	%f369, %f348, %f350, %f369;
	mul.f32 	%f351, %f339, %f349;
	fma.rn.f32 	%f368, %f348, %f351, %f368;
	mul.f32 	%f352, %f341, %f349;
	fma.rn.f32 	%f370, %f348, %f352, %f370;
$L__BB0_23:
	cvta.to.global.u64 	%rd78, %rd37;
	mul.wide.s32 	%rd79, %r1, 4;
	add.s64 	%rd80, %rd78, %rd79;
	st.global.f32 	[%rd80], %f369;
	cvta.to.global.u64 	%rd81, %rd38;
	add.s64 	%rd82, %rd81, %rd79;
	st.global.f32 	[%rd82], %f368;
	cvta.to.global.u64 	%rd83, %rd39;
	add.s64 	%rd84, %rd83, %rd79;
	st.global.f32 	[%rd84], %f370;
$L__BB0_24:
	ret;

}
	// .globl	_Z19step_forward_kerneli6Bodiesf
.visible .entry _Z19step_forward_kerneli6Bodiesf(
	.param .u32 _Z19step_forward_kerneli6Bodiesf_param_0,
	.param .align 8 .b8 _Z19step_forward_kerneli6Bodiesf_param_1[104],
	.param .f32 _Z19step_forward_kerneli6Bodiesf_param_2
)
{
	.reg .pred 	%p<2>;
	.reg .b32 	%r<6>;
	.reg .b32 	%f<20>;
	.reg .b64 	%rd<33>;

	ld.param.u64 	%rd10, [_Z19step_forward_kerneli6Bodiesf_param_1+72];
	ld.param.u64 	%rd9, [_Z19step_forward_kerneli6Bodiesf_param_1+64];
	ld.param.u64 	%rd8, [_Z19step_forward_kerneli6Bodiesf_param_1+56];
	ld.param.u64 	%rd7, [_Z19step_forward_kerneli6Bodiesf_param_1+48];
	ld.param.u64 	%rd6, [_Z19step_forward_kerneli6Bodiesf_param_1+40];
	ld.param.u64 	%rd5, [_Z19step_forward_kerneli6Bodiesf_param_1+32];
	ld.param.u64 	%rd4, [_Z19step_forward_kerneli6Bodiesf_param_1+24];
	ld.param.u64 	%rd3, [_Z19step_forward_kerneli6Bodiesf_param_1+16];
	ld.param.u64 	%rd2, [_Z19step_forward_kerneli6Bodiesf_param_1+8];
	ld.param.u32 	%r2, [_Z19step_forward_kerneli6Bodiesf_param_0];
	ld.param.f32 	%f1, [_Z19step_forward_kerneli6Bodiesf_param_2];
	mov.u32 	%r3, %ctaid.x;
	mov.u32 	%r4, %ntid.x;
	mov.u32 	%r5, %tid.x;
	mad.lo.s32 	%r1, %r3, %r4, %r5;
	setp.ge.s32 	%p1, %r1, %r2;
	@%p1 bra 	$L__BB1_2;
	cvta.to.global.u64 	%rd14, %rd10;
	cvta.to.global.u64 	%rd15, %rd9;
	cvta.to.global.u64 	%rd16, %rd8;
	cvta.to.global.u64 	%rd17, %rd7;
	cvta.to.global.u64 	%rd18, %rd6;
	cvta.to.global.u64 	%rd19, %rd5;
	cvta.to.global.u64 	%rd20, %rd4;
	cvta.to.global.u64 	%rd21, %rd3;
	cvta.to.global.u64 	%rd22, %rd2;
	mul.wide.s32 	%rd23, %r1, 4;
	add.s64 	%rd24, %rd16, %rd23;
	ld.global.f32 	%f2, [%rd24];
	add.s64 	%rd25, %rd19, %rd23;
	ld.global.f32 	%f3, [%rd25];
	fma.rn.f32 	%f4, %f1, %f2, %f3;
	st.global.f32 	[%rd25], %f4;
	add.s64 	%rd26, %rd15, %rd23;
	ld.global.f32 	%f5, [%rd26];
	add.s64 	%rd27, %rd18, %rd23;
	ld.global.f32 	%f6, [%rd27];
	fma.rn.f32 	%f7, %f1, %f5, %f6;
	st.global.f32 	[%rd27], %f7;
	add.s64 	%rd28, %rd14, %rd23;
	ld.global.f32 	%f8, [%rd28];
	add.s64 	%rd29, %rd17, %rd23;
	ld.global.f32 	%f9, [%rd29];
	fma.rn.f32 	%f10, %f1, %f8, %f9;
	st.global.f32 	[%rd29], %f10;
	ld.global.f32 	%f11, [%rd25];
	add.s64 	%rd30, %rd22, %rd23;
	ld.global.f32 	%f12, [%rd30];
	fma.rn.f32 	%f13, %f1, %f11, %f12;
	st.global.f32 	[%rd30], %f13;
	ld.global.f32 	%f14, [%rd27];
	add.s64 	%rd31, %rd21, %rd23;
	ld.global.f32 	%f15, [%rd31];
	fma.rn.f32 	%f16, %f1, %f14, %f15;
	st.global.f32 	[%rd31], %f16;
	ld.global.f32 	%f17, [%rd29];
	add.s64 	%rd32, %rd20, %rd23;
	ld.global.f32 	%f18, [%rd32];
	fma.rn.f32 	%f19, %f1, %f17, %f18;
	st.global.f32 	[%rd32], %f19;
$L__BB1_2:
	ret;

}


// ===== COMPILED SASS (sm_100) =====

	.target	sm_100

	.elftype	@"ET_EXEC"


//--------------------- .note.nv.tkinfo           --------------------------
	.section	.note.nv.tkinfo,"",@"SHT_NOTE"
	.sectionflags	@"SHF_NOTE_NV_TKINFO"
	.tkinfo
        /*0018*/ 	.word	0x00000002
        /*0030*/ 	.string	""
        /*0030*/ 	.string	"ptxas"
        /*0030*/ 	.string	"Cuda compilation tools, release 13.0, V13.0.88"
        /*0030*/ 	.string	"Build cuda_13.0.r13.0/compiler.36424714_0"
        /*0030*/ 	.string	"-arch sm_100 -m 64 "



//--------------------- .note.nv.cuinfo           --------------------------
	.section	.note.nv.cuinfo,"",@"SHT_NOTE"
	.sectionflags	@"SHF_NOTE_NV_CUINFO"
        /*0018*/ 	.short	0x0002
        /*001a*/ 	.short	0x0064
        /*001c*/ 	.short	0x0082
	.zero		2


//--------------------- .nv.info                  --------------------------
	.section	.nv.info,"",@"SHT_CUDA_INFO"
	.align	4


	//----- nvinfo : EIATTR_REGCOUNT
	.align		4
        /*0000*/ 	.byte	0x04, 0x2f
        /*0002*/ 	.short	(.L_1 - .L_0)
	.align		4
.L_0:
        /*0004*/ 	.word	index@(_Z27compute_acceleration_kerneli6Bodies)
        /*0008*/ 	.word	0x00000028


	//----- nvinfo : EIATTR_FRAME_SIZE
	.align		4
.L_1:
        /*000c*/ 	.byte	0x04, 0x11
        /*000e*/ 	.short	(.L_3 - .L_2)
	.align		4
.L_2:
        /*0010*/ 	.word	index@(_Z27compute_acceleration_kerneli6Bodies)
        /*0014*/ 	.word	0x00000000


	//----- nvinfo : EIATTR_REGCOUNT
	.align		4
.L_3:
        /*0018*/ 	.byte	0x04, 0x2f
        /*001a*/ 	.short	(.L_5 - .L_4)
	.align		4
.L_4:
        /*001c*/ 	.word	index@(_Z19step_forward_kerneli6Bodiesf)
        /*0020*/ 	.word	0x00000016


	//----- nvinfo : EIATTR_FRAME_SIZE
	.align		4
.L_5:
        /*0024*/ 	.byte	0x04, 0x11
        /*0026*/ 	.short	(.L_7 - .L_6)
	.align		4
.L_6:
        /*0028*/ 	.word	index@(_Z19step_forward_kerneli6Bodiesf)
        /*002c*/ 	.word	0x00000000


	//----- nvinfo : EIATTR_MIN_STACK_SIZE
	.align		4
.L_7:
        /*0030*/ 	.byte	0x04, 0x12
        /*0032*/ 	.short	(.L_9 - .L_8)
	.align		4
.L_8:
        /*0034*/ 	.word	index@(_Z19step_forward_kerneli6Bodiesf)
        /*0038*/ 	.word	0x00000000


	//----- nvinfo : EIATTR_MIN_STACK_SIZE
	.align		4
.L_9:
        /*003c*/ 	.byte	0x04, 0x12
        /*003e*/ 	.short	(.L_11 - .L_10)
	.align		4
.L_10:
        /*0040*/ 	.word	index@(_Z27compute_acceleration_kerneli6Bodies)
        /*0044*/ 	.word	0x00000000
.L_11:


//--------------------- .nv.compat                --------------------------
	.section	.nv.compat,"",@"SHT_CUDA_COMPAT_INFO"
	.align	4
        /*0000*/ 	.byte	0x02, 0x09, 0x00, 0x00, 0x02, 0x02, 0x01, 0x00, 0x02, 0x05, 0x05, 0x00, 0x03, 0x07, 0x01, 0x01
        /*0010*/ 	.byte	0x02, 0x03, 0x00, 0x00, 0x02, 0x06, 0x01, 0x00, 0x04, 0x0b, 0x08, 0x00, 0x01, 0x00, 0x00, 0x00
        /*0020*/ 	.byte	0x00, 0x00, 0x00, 0x00


//--------------------- .nv.info._Z19step_forward_kerneli6Bodiesf --------------------------
	.section	.nv.info._Z19step_forward_kerneli6Bodiesf,"",@"SHT_CUDA_INFO"
	.sectionflags	@""
	.align	4


	//----- nvinfo : EIATTR_CUDA_API_VERSION
	.align		4
        /*0000*/ 	.byte	0x04, 0x37
        /*0002*/ 	.short	(.L_13 - .L_12)
.L_12:
        /*0004*/ 	.word	0x00000082


	//----- nvinfo : EIATTR_KPARAM_INFO
	.align		4
.L_13:
        /*0008*/ 	.byte	0x04, 0x17
        /*000a*/ 	.short	(.L_15 - .L_14)
.L_14:
        /*000c*/ 	.word	0x00000000
        /*0010*/ 	.short	0x0002
        /*0012*/ 	.short	0x0070
        /*0014*/ 	.byte	0x00, 0xf0, 0x11, 0x00


	//----- nvinfo : EIATTR_KPARAM_INFO
	.align		4
.L_15:
        /*0018*/ 	.byte	0x04, 0x17
        /*001a*/ 	.short	(.L_17 - .L_16)
.L_16:
        /*001c*/ 	.word	0x00000000
        /*0020*/ 	.short	0x0001
        /*0022*/ 	.short	0x0008
        /*0024*/ 	.byte	0x00, 0xf0, 0xa1, 0x01


	//----- nvinfo : EIATTR_KPARAM_INFO
	.align		4
.L_17:
        /*0028*/ 	.byte	0x04, 0x17
        /*002a*/ 	.short	(.L_19 - .L_18)
.L_18:
        /*002c*/ 	.word	0x00000000
        /*0030*/ 	.short	0x0000
        /*0032*/ 	.short	0x0000
        /*0034*/ 	.byte	0x00, 0xf0, 0x11, 0x00


	//----- nvinfo : EIATTR_SPARSE_MMA_MASK
	.align		4
.L_19:
        /*0038*/ 	.byte	0x03, 0x50
        /*003a*/ 	.short	0x0000


	//----- nvinfo : EIATTR_MAXREG_COUNT
	.align		4
        /*003c*/ 	.byte	0x03, 0x1b
        /*003e*/ 	.short	0x00ff


	//----- nvinfo : EIATTR_MERCURY_ISA_VERSION
	.align		4
        /*0040*/ 	.byte	0x03, 0x5f
        /*0042*/ 	.short	0x0101


	//----- nvinfo : EIATTR_VRC_CTA_INIT_COUNT
	.align		4
        /*0044*/ 	.byte	0x02, 0x4a
	.zero		1
	.zero		1


	//----- nvinfo : EIATTR_EXIT_INSTR_OFFSETS
	.align		4
        /*0048*/ 	.byte	0x04, 0x1c
        /*004a*/ 	.short	(.L_21 - .L_20)


	//   ....[0]....
.L_20:
        /*004c*/ 	.word	0x00000070


	//   ....[1]....
        /*0050*/ 	.word	0x00000340


	//----- nvinfo : EIATTR_CBANK_PARAM_SIZE
	.align		4
.L_21:
        /*0054*/ 	.byte	0x03, 0x19
        /*0056*/ 	.short	0x0074


	//----- nvinfo : EIATTR_PARAM_CBANK
	.align		4
        /*0058*/ 	.byte	0x04, 0x0a
        /*005a*/ 	.short	(.L_23 - .L_22)
	.align		4
.L_22:
        /*005c*/ 	.word	index@(.nv.constant0._Z19step_forward_kerneli6Bodiesf)
        /*0060*/ 	.short	0x0380
        /*0062*/ 	.short	0x0074


	//----- nvinfo : EIATTR_SW_WAR
	.align		4
.L_23:
        /*0064*/ 	.byte	0x04, 0x36
        /*0066*/ 	.short	(.L_25 - .L_24)
.L_24:
        /*0068*/ 	.word	0x00000008
.L_25:


//--------------------- .nv.info._Z27compute_acceleration_kerneli6Bodies --------------------------
	.section	.nv.info._Z27compute_acceleration_kerneli6Bodies,"",@"SHT_CUDA_INFO"
	.sectionflags	@""
	.align	4


	//----- nvinfo : EIATTR_CUDA_API_VERSION
	.align		4
        /*0000*/ 	.byte	0x04, 0x37
        /*0002*/ 	.short	(.L_27 - .L_26)
.L_26:
        /*0004*/ 	.word	0x00000082


	//----- nvinfo : EIATTR_KPARAM_INFO
	.align		4
.L_27:
        /*0008*/ 	.byte	0x04, 0x17
        /*000a*/ 	.short	(.L_29 - .L_28)
.L_28:
        /*000c*/ 	.word	0x00000000
        /*0010*/ 	.short	0x0001
        /*0012*/ 	.short	0x0008
        /*0014*/ 	.byte	0x00, 0xf0, 0xa1, 0x01


	//----- nvinfo : EIATTR_KPARAM_INFO
	.align		4
.L_29:
        /*0018*/ 	.byte	0x04, 0x17
        /*001a*/ 	.short	(.L_31 - .L_30)
.L_30:
        /*001c*/ 	.word	0x00000000
        /*0020*/ 	.short	0x0000
        /*0022*/ 	.short	0x0000
        /*0024*/ 	.byte	0x00, 0xf0, 0x11, 0x00


	//----- nvinfo : EIATTR_SPARSE_MMA_MASK
	.align		4
.L_31:
        /*0028*/ 	.byte	0x03, 0x50
        /*002a*/ 	.short	0x0000


	//----- nvinfo : EIATTR_MAXREG_COUNT
	.align		4
        /*002c*/ 	.byte	0x03, 0x1b
        /*002e*/ 	.short	0x00ff


	//----- nvinfo : EIATTR_MERCURY_ISA_VERSION
	.align		4
        /*0030*/ 	.byte	0x03, 0x5f
        /*0032*/ 	.short	0x0101


	//----- nvinfo : EIATTR_VRC_CTA_INIT_COUNT
	.align		4
        /*0034*/ 	.byte	0x02, 0x4a
	.zero		1
	.zero		1


	//----- nvinfo : EIATTR_EXIT_INSTR_OFFSETS
	.align		4
        /*0038*/ 	.byte	0x04, 0x1c
        /*003a*/ 	.short	(.L_33 - .L_32)


	//   ....[0]....
.L_32:
        /*003c*/ 	.word	0x00000070


	//   ....[1]....
        /*0040*/ 	.word	0x00002040


	//----- nvinfo : EIATTR_CRS_STACK_SIZE
	.align		4
.L_33:
        /*0044*/ 	.byte	0x04, 0x1e
        /*0046*/ 	.short	(.L_35 - .L_34)
.L_34:
        /*0048*/ 	.word	0x00000000


	//----- nvinfo : EIATTR_CBANK_PARAM_SIZE
	.align		4
.L_35:
        /*004c*/ 	.byte	0x03, 0x19
        /*004e*/ 	.short	0x0070


	//----- nvinfo : EIATTR_PARAM_CBANK
	.align		4
        /*0050*/ 	.byte	0x04, 0x0a
        /*0052*/ 	.short	(.L_37 - .L_36)
	.align		4
.L_36:
        /*0054*/ 	.word	index@(.nv.constant0._Z27compute_acceleration_kerneli6Bodies)
        /*0058*/ 	.short	0x0380
        /*005a*/ 	.short	0x0070


	//----- nvinfo : EIATTR_SW_WAR
	.align		4
.L_37:
        /*005c*/ 	.byte	0x04, 0x36
        /*005e*/ 	.short	(.L_39 - .L_38)
.L_38:
        /*0060*/ 	.word	0x00000008
.L_39:


//--------------------- .nv.callgraph             --------------------------
	.section	.nv.callgraph,"",@"SHT_CUDA_CALLGRAPH"
	.align	4
	.sectionentsize	8
	.align		4
        /*0000*/ 	.word	0x00000000
	.align		4
        /*0004*/ 	.word	0xffffffff
	.align		4
        /*0008*/ 	.word	0x00000000
	.align		4
        /*000c*/ 	.word	0xfffffffe
	.align		4
        /*0010*/ 	.word	0x00000000
	.align		4
        /*0014*/ 	.word	0xfffffffd
	.align		4
        /*0018*/ 	.word	0x00000000
	.align		4
        /*001c*/ 	.word	0xfffffffc


//--------------------- .text._Z19step_forward_kerneli6Bodiesf --------------------------
	.section	.text._Z19step_forward_kerneli6Bodiesf,"ax",@progbits
	.align	128
        .global         _Z19step_forward_kerneli6Bodiesf
        .type           _Z19step_forward_kerneli6Bodiesf,@function
        .size           _Z19step_forward_kerneli6Bodiesf,(.L_x_18 - _Z19step_forward_kerneli6Bodiesf)
        .other          _Z19step_forward_kerneli6Bodiesf,@"STO_CUDA_ENTRY STV_DEFAULT"
_Z19step_forward_kerneli6Bodiesf:
.text._Z19step_forward_kerneli6Bodiesf:
[----:B------:R-:W-:Y:S01]  /*0000*/  LDC R1, c[0x0][0x37c] ;  /* 0x0000df00ff017b82 */ /* 0x000fe20000000800 */
[----:B------:R-:W0:Y:S07]  /*0010*/  S2R R3, SR_TID.X ;  /* 0x0000000000037919 */ /* 0x000e2e0000002100 */
[----:B------:R-:W0:Y:S01]  /*0020*/  S2UR UR4, SR_CTAID.X ;  /* 0x00000000000479c3 */ /* 0x000e220000002500 */
[----:B------:R-:W1:Y:S07]  /*0030*/  LDCU UR5, c[0x0][0x380] ;  /* 0x00007000ff0577ac */ /* 0x000e6e0008000800 */
[----:B------:R-:W0:Y:S02]  /*0040*/  LDC R0, c[0x0][0x360] ;  /* 0x0000d800ff007b82 */ /* 0x000e240000000800 */
[----:B0-----:R-:W-:-:S05]  /*0050*/  IMAD R0, R0, UR4, R3 ;  /* 0x0000000400007c24 */ /* 0x001fca000f8e0203 */
[----:B-1----:R-:W-:-:S13]  /*0060*/  ISETP.GE.AND P0, PT, R0, UR5, PT ;  /* 0x0000000500007c0c */ /* 0x002fda000bf06270 */
[----:B------:R-:W-:Y:S05]  /*0070*/  @P0 EXIT ;  /* 0x000000000000094d */ /* 0x000fea0003800000 */
[----:B------:R-:W0:Y:S01]  /*0080*/  LDC.64 R6, c[0x0][0x3c0] ;  /* 0x0000f000ff067b82 */ /* 0x000e220000000a00 */
[----:B------:R-:W1:Y:S01]  /*0090*/  LDCU.64 UR4, c[0x0][0x358] ;  /* 0x00006b00ff0477ac */ /* 0x000e620008000a00 */
[----:B------:R-:W2:Y:S06]  /*00a0*/  LDCU UR6, c[0x0][0x3f0] ;  /* 0x00007e00ff0677ac */ /* 0x000eac0008000800 */
[----:B------:R-:W3:Y:S08]  /*00b0*/  LDC.64 R2, c[0x0][0x3a8] ;  /* 0x0000ea00ff027b82 */ /* 0x000ef00000000a00 */
[----:B------:R-:W4:Y:S01]  /*00c0*/  LDC.64 R8, c[0x0][0x3c8] ;  /* 0x0000f200ff087b82 */ /* 0x000f220000000a00 */
[----:B0-----:R-:W-:-:S07]  /*00d0*/  IMAD.WIDE R6, R0, 0x4, R6 ;  /* 0x0000000400067825 */ /* 0x001fce00078e0206 */
[----:B------:R-:W0:Y:S01]  /*00e0*/  LDC.64 R4, c[0x0][0x3b0] ;  /* 0x0000ec00ff047b82 */ /* 0x000e220000000a00 */
[----:B-1----:R-:W2:Y:S01]  /*00f0*/  LDG.E R6, desc[UR4][R6.64] ;  /* 0x0000000406067981 */ /* 0x002ea2000c1e1900 */
[----:B---3--:R-:W-:-:S05]  /*0100*/  IMAD.WIDE R2, R0, 0x4, R2 ;  /* 0x0000000400027825 */ /* 0x008fca00078e0202 */
[----:B------:R-:W2:Y:S01]  /*0110*/  LDG.E R11, desc[UR4][R2.64] ;  /* 0x00000004020b7981 */ /* 0x000ea2000c1e1900 */
[----:B----4-:R-:W-:-:S04]  /*0120*/  IMAD.WIDE R8, R0, 0x4, R8 ;  /* 0x0000000400087825 */ /* 0x010fc800078e0208 */
[----:B0-----:R-:W-:-:S04]  /*0130*/  IMAD.WIDE R4, R0, 0x4, R4 ;  /* 0x0000000400047825 */ /* 0x001fc800078e0204 */
[----:B--2---:R-:W-:Y:S02]  /*0140*/  FFMA R13, R6, UR6, R11 ;  /* 0x00000006060d7c23 */ /* 0x004fe4000800000b */
[----:B------:R-:W0:Y:S03]  /*0150*/  LDC.64 R10, c[0x0][0x3d0] ;  /* 0x0000f400ff0a7b82 */ /* 0x000e260000000a00 */
[----:B------:R1:W-:Y:S04]  /*0160*/  STG.E desc[UR4][R2.64], R13 ;  /* 0x0000000d02007986 */ /* 0x0003e8000c101904 */
[----:B------:R-:W2:Y:S01]  /*0170*/  LDG.E R8, desc[UR4][R8.64] ;  /* 0x0000000408087981 */ /* 0x000ea2000c1e1900 */
[----:B------:R-:W3:Y:S03]  /*0180*/  LDC.64 R6, c[0x0][0x3b8] ;  /* 0x0000ee00ff067b82 */ /* 0x000ee60000000a00 */
[----:B------:R-:W2:Y:S05]  /*0190*/  LDG.E R15, desc[UR4][R4.64] ;  /* 0x00000004040f7981 */ /* 0x000eaa000c1e1900 */
[----:B-1----:R-:W1:Y:S01]  /*01a0*/  LDC.64 R12, c[0x0][0x390] ;  /* 0x0000e400ff0c7b82 */ /* 0x002e620000000a00 */
[----:B0-----:R-:W-:-:S04]  /*01b0*/  IMAD.WIDE R10, R0, 0x4, R10 ;  /* 0x00000004000a7825 */ /* 0x001fc800078e020a */
[----:B---3--:R-:W-:-:S04]  /*01c0*/  IMAD.WIDE R6, R0, 0x4, R6 ;  /* 0x0000000400067825 */ /* 0x008fc800078e0206 */
[----:B--2---:R-:W-:-:S05]  /*01d0*/  FFMA R15, R8, UR6, R15 ;  /* 0x00000006080f7c23 */ /* 0x004fca000800000f */
[----:B------:R0:W-:Y:S04]  /*01e0*/  STG.E desc[UR4][R4.64], R15 ;  /* 0x0000000f04007986 */ /* 0x0001e8000c101904 */
[----:B------:R-:W2:Y:S04]  /*01f0*/  LDG.E R10, desc[UR4][R10.64] ;  /* 0x000000040a0a7981 */ /* 0x000ea8000c1e1900 */
[----:B------:R-:W2:Y:S01]  /*0200*/  LDG.E R17, desc[UR4][R6.64] ;  /* 0x0000000406117981 */ /* 0x000ea2000c1e1900 */
[----:B-1----:R-:W-:Y:S02]  /*0210*/  IMAD.WIDE R8, R0, 0x4, R12 ;  /* 0x0000000400087825 */ /* 0x002fe400078e020c */
[----:B------:R-:W1:Y:S02]  /*0220*/  LDC.64 R12, c[0x0][0x398] ;  /* 0x0000e600ff0c7b82 */ /* 0x000e640000000a00 */
[----:B--2---:R-:W-:Y:S01]  /*0230*/  FFMA R17, R10, UR6, R17 ;  /* 0x000000060a117c23 */ /* 0x004fe20008000011 */
[----:B-1----:R-:W-:-:S05]  /*0240*/  IMAD.WIDE R12, R0, 0x4, R12 ;  /* 0x00000004000c7825 */ /* 0x002fca00078e020c */
[----:B------:R-:W1:Y:S01]  /*0250*/  LDC.64 R10, c[0x0][0x3a0] ;  /* 0x0000e800ff0a7b82 */ /* 0x000e620000000a00 */
[----:B------:R2:W-:Y:S04]  /*0260*/  STG.E desc[UR4][R6.64], R17 ;  /* 0x0000001106007986 */ /* 0x0005e8000c101904 */
[----:B------:R-:W3:Y:S04]  /*0270*/  LDG.E R2, desc[UR4][R2.64] ;  /* 0x0000000402027981 */ /* 0x000ee8000c1e1900 */
[----:B------:R-:W3:Y:S02]  /*0280*/  LDG.E R19, desc[UR4][R8.64] ;  /* 0x0000000408137981 */ /* 0x000ee4000c1e1900 */
[----:B---3--:R-:W-:-:S05]  /*0290*/  FFMA R19, R2, UR6, R19 ;  /* 0x0000000602137c23 */ /* 0x008fca0008000013 */
[----:B------:R-:W-:Y:S04]  /*02a0*/  STG.E desc[UR4][R8.64], R19 ;  /* 0x0000001308007986 */ /* 0x000fe8000c101904 */
[----:B0-----:R-:W3:Y:S04]  /*02b0*/  LDG.E R4, desc[UR4][R4.64] ;  /* 0x0000000404047981 */ /* 0x001ee8000c1e1900 */
[----:B------:R-:W3:Y:S01]  /*02c0*/  LDG.E R15, desc[UR4][R12.64] ;  /* 0x000000040c0f7981 */ /* 0x000ee2000c1e1900 */
[----:B-1----:R-:W-:-:S04]  /*02d0*/  IMAD.WIDE R10, R0, 0x4, R10 ;  /* 0x00000004000a7825 */ /* 0x002fc800078e020a */
[----:B---3--:R-:W-:-:S05]  /*02e0*/  FFMA R15, R4, UR6, R15 ;  /* 0x00000006040f7c23 */ /* 0x008fca000800000f */
[----:B------:R-:W-:Y:S04]  /*02f0*/  STG.E desc[UR4][R12.64], R15 ;  /* 0x0000000f0c007986 */ /* 0x000fe8000c101904 */
[----:B--2---:R-:W2:Y:S04]  /*0300*/  LDG.E R6, desc[UR4][R6.64] ;  /* 0x0000000406067981 */ /* 0x004ea8000c1e1900 */
[----:B------:R-:W2:Y:S02]  /*0310*/  LDG.E R3, desc[UR4][R10.64] ;  /* 0x000000040a037981 */ /* 0x000ea4000c1e1900 */
[----:B--2---:R-:W-:-:S05]  /*0320*/  FFMA R3, R6, UR6, R3 ;  /* 0x0000000606037c23 */ /* 0x004fca0008000003 */
[----:B------:R-:W-:Y:S01]  /*0330*/  STG.E desc[UR4][R10.64], R3 ;  /* 0x000000030a007986 */ /* 0x000fe2000c101904 */
[----:B------:R-:W-:Y:S05]  /*0340*/  EXIT ;  /* 0x000000000000794d */ /* 0x000fea0003800000 */
.L_x_0:
[----:B------:R-:W-:-:S00]  /*0350*/  BRA `(.L_x_0) ;  /* 0xfffffffc00fc7947 */ /* 0x000fc0000383ffff */
[----:B------:R-:W-:-:S00]  /*0360*/  NOP ;  /* 0x0000000000007918 */ /* 0x000fc00000000000 */
        /* <DEDUP_REMOVED lines=9> */
.L_x_18:


//--------------------- .text._Z27compute_acceleration_kerneli6Bodies --------------------------
	.section	.text._Z27compute_acceleration_kerneli6Bodies,"ax",@progbits
	.align	128
        .global         _Z27compute_acceleration_kerneli6Bodies
        .type           _Z27compute_acceleration_kerneli6Bodies,@function
        .size           _Z27compute_acceleration_kerneli6Bodies,(.L_x_19 - _Z27compute_acceleration_kerneli6Bodies)
        .other          _Z27compute_acceleration_kerneli6Bodies,@"STO_CUDA_ENTRY STV_DEFAULT"
_Z27compute_acceleration_kerneli6Bodies:
.text._Z27compute_acceleration_kerneli6Bodies:
        /* <DEDUP_REMOVED lines=9> */
[----:B------:R-:W1:Y:S07]  /*0090*/  LDCU.64 UR16, c[0x0][0x358] ;  /* 0x00006b00ff1077ac */ /* 0x000e6e0008000a00 */
[----:B------:R-:W2:Y:S08]  /*00a0*/  LDC.64 R4, c[0x0][0x398] ;  /* 0x0000e600ff047b82 */ /* 0x000eb00000000a00 */
[----:B------:R-:W3:Y:S01]  /*00b0*/  LDC.64 R2, c[0x0][0x3a0] ;  /* 0x0000e800ff027b82 */ /* 0x000ee20000000a00 */
[----:B0-----:R-:W-:-:S05]  /*00c0*/  IMAD.WIDE R8, R17, 0x4, R6 ;  /* 0x0000000411087825 */ /* 0x001fca00078e0206 */
[----:B-1----:R0:W5:Y:S01]  /*00d0*/  LDG.E R0, desc[UR16][R8.64] ;  /* 0x0000001008007981 */ /* 0x002162000c1e1900 */
[----:B--2---:R-:W-:-:S05]  /*00e0*/  IMAD.WIDE R10, R17, 0x4, R4 ;  /* 0x00000004110a7825 */ /* 0x004fca00078e0204 */
[----:B------:R0:W5:Y:S01]  /*00f0*/  LDG.E R16, desc[UR16][R10.64] ;  /* 0x000000100a107981 */ /* 0x000162000c1e1900 */
[----:B---3--:R-:W-:-:S05]  /*0100*/  IMAD.WIDE R12, R17, 0x4, R2 ;  /* 0x00000004110c7825 */ /* 0x008fca00078e0202 */
[----:B------:R0:W5:Y:S01]  /*0110*/  LDG.E R18, desc[UR16][R12.64] ;  /* 0x000000100c127981 */ /* 0x000162000c1e1900 */
[----:B------:R-:W-:Y:S01]  /*0120*/  ISETP.GE.AND P0, PT, R17, 0x1, PT ;  /* 0x000000011100780c */ /* 0x000fe20003f06270 */
[----:B------:R-:W-:Y:S01]  /*0130*/  BSSY.RECONVERGENT B0, `(.L_x_1) ;  /* 0x00000e6000007945 */ /* 0x000fe20003800200 */
[----:B------:R-:W-:Y:S01]  /*0140*/  HFMA2 R22, -RZ, RZ, 0, 0 ;  /* 0x00000000ff167431 */ /* 0x000fe200000001ff */
[----:B------:R-:W-:Y:S02]  /*0150*/  CS2R R20, SRZ ;  /* 0x0000000000147805 */ /* 0x000fe4000001ff00 */
[----:B------:R-:W-:-:S08]  /*0160*/  MOV R19, RZ ;  /* 0x000000ff00137202 */ /* 0x000fd00000000f00 */
[----:B0-----:R-:W-:Y:S05]  /*0170*/  @!P0 BRA `(.L_x_2) ;  /* 0x0000000c00848947 */ /* 0x001fea0003800000 */
[----:B------:R-:W-:Y:S01]  /*0180*/  VIMNMX R21, PT, PT, R17, UR18, PT ;  /* 0x0000001211157c48 */ /* 0x000fe2000bfe0100 */
[----:B------:R-:W-:Y:S01]  /*0190*/  BSSY.RECONVERGENT B1, `(.L_x_3) ;  /* 0x0000086000017945 */ /* 0x000fe20003800200 */
[----:B------:R-:W-:Y:S02]  /*01a0*/  MOV R20, RZ ;  /* 0x000000ff00147202 */ /* 0x000fe40000000f00 */
[----:B------:R-:W-:Y:S02]  /*01b0*/  CS2R R22, SRZ ;  /* 0x0000000000167805 */ /* 0x000fe4000001ff00 */
[C---:B------:R-:W-:Y:S02]  /*01c0*/  ISETP.GE.AND P0, PT, R21.reuse, 0x4, PT ;  /* 0x000000041500780c */ /* 0x040fe40003f06270 */
[----:B------:R-:W-:Y:S02]  /*01d0*/  MOV R19, RZ ;  /* 0x000000ff00137202 */ /* 0x000fe40000000f00 */
[----:B------:R-:W-:-:S09]  /*01e0*/  VIMNMX R21, PT, PT, R21, 0x1, !PT ;  /* 0x0000000115157848 */ /* 0x000fd20007fe0100 */
[----:B------:R-:W-:Y:S05]  /*01f0*/  @!P0 BRA `(.L_x_4) ;  /* 0x0000000400fc8947 */ /* 0x000fea0003800000 */
[----:B------:R-:W0:Y:S01]  /*0200*/  LDCU.128 UR4, c[0x0][0x390] ;  /* 0x00007200ff0477ac */ /* 0x000e220008000c00 */
[----:B------:R-:W-:Y:S01]  /*0210*/  LOP3.LUT R23, R21, 0x7ffffffc, RZ, 0xc0, !PT ;  /* 0x7ffffffc15177812 */ /* 0x000fe200078ec0ff */
[----:B------:R-:W-:Y:S01]  /*0220*/  HFMA2 R20, -RZ, RZ, 0, 0 ;  /* 0x00000000ff147431 */ /* 0x000fe200000001ff */
[----:B------:R-:W-:Y:S01]  /*0230*/  BSSY.RECONVERGENT B2, `(.L_x_4) ;  /* 0x000007b000027945 */ /* 0x000fe20003800200 */
[----:B------:R-:W1:Y:S01]  /*0240*/  LDCU.64 UR12, c[0x0][0x3a0] ;  /* 0x00007400ff0c77ac */ /* 0x000e620008000a00 */
[----:B------:R-:W-:Y:S01]  /*0250*/  IADD3 R24, PT, PT, -R23, RZ, RZ ;  /* 0x000000ff17187210 */ /* 0x000fe20007ffe1ff */
[----:B------:R-:W2:Y:S01]  /*0260*/  LDCU.64 UR14, c[0x0][0x388] ;  /* 0x00007100ff0e77ac */ /* 0x000ea20008000a00 */
[----:B0-----:R-:W-:Y:S02]  /*0270*/  UIADD3 UR10, UP1, UPT, UR4, 0x8, URZ ;  /* 0x00000008040a7890 */ /* 0x001fe4000ff3e0ff */
[----:B------:R-:W-:Y:S02]  /*0280*/  UIADD3 UR8, UP2, UPT, UR6, 0x8, URZ ;  /* 0x0000000806087890 */ /* 0x000fe4000ff5e0ff */
[----:B------:R-:W-:-:S02]  /*0290*/  UIADD3.X UR11, UPT, UPT, URZ, UR5, URZ, UP1, !UPT ;  /* 0x00000005ff0b7290 */ /* 0x000fc40008ffe4ff */
[----:B-1----:R-:W-:Y:S01]  /*02a0*/  UIADD3 UR6, UP0, UPT, UR12, 0x8, URZ ;  /* 0x000000080c067890 */ /* 0x002fe2000ff1e0ff */
[----:B------:R-:W-:Y:S01]  /*02b0*/  MOV R10, UR10 ;  /* 0x0000000a000a7c02 */ /* 0x000fe20008000f00 */
[----:B--2---:R-:W-:Y:S01]  /*02c0*/  UIADD3 UR4, UP1, UPT, UR14, 0x8, URZ ;  /* 0x000000080e047890 */ /* 0x004fe2000ff3e0ff */
[----:B------:R-:W-:Y:S01]  /*02d0*/  MOV R12, UR8 ;  /* 0x00000008000c7c02 */ /* 0x000fe20008000f00 */
[----:B------:R-:W-:Y:S01]  /*02e0*/  UIADD3.X UR9, UPT, UPT, URZ, UR7, URZ, UP2, !UPT ;  /* 0x00000007ff097290 */ /* 0x000fe200097fe4ff */
[----:B------:R-:W-:Y:S01]  /*02f0*/  MOV R11, UR11 ;  /* 0x0000000b000b7c02 */ /* 0x000fe20008000f00 */
[----:B------:R-:W-:Y:S01]  /*0300*/  UIADD3.X UR7, UPT, UPT, URZ, UR13, URZ, UP0, !UPT ;  /* 0x0000000dff077290 */ /* 0x000fe200087fe4ff */
[----:B------:R-:W-:Y:S01]  /*0310*/  MOV R8, UR6 ;  /* 0x0000000600087c02 */ /* 0x000fe20008000f00 */
[----:B------:R-:W-:Y:S01]  /*0320*/  UIADD3.X UR5, UPT, UPT, URZ, UR15, URZ, UP1, !UPT ;  /* 0x0000000fff057290 */ /* 0x000fe20008ffe4ff */
[----:B------:R-:W-:Y:S02]  /*0330*/  MOV R14, UR4 ;  /* 0x00000004000e7c02 */ /* 0x000fe40008000f00 */
[----:B------:R-:W-:-:S02]  /*0340*/  MOV R13, UR9 ;  /* 0x00000009000d7c02 */ /* 0x000fc40008000f00 */
[----:B------:R-:W-:Y:S02]  /*0350*/  MOV R9, UR7 ;  /* 0x0000000700097c02 */ /* 0x000fe40008000f00 */
[----:B------:R-:W-:-:S07]  /*0360*/  MOV R15, UR5 ;  /* 0x00000005000f7c02 */ /* 0x000fce0008000f00 */
.L_x_5:
[----:B------:R-:W2:Y:S04]  /*0370*/  LDG.E R31, desc[UR16][R12.64+-0x8] ;  /* 0xfffff8100c1f7981 */ /* 0x000ea8000c1e1900 */
[----:B------:R-:W3:Y:S04]  /*0380*/  LDG.E R35, desc[UR16][R10.64+-0x8] ;  /* 0xfffff8100a237981 */ /* 0x000ee8000c1e1900 */
[----:B------:R-:W4:Y:S04]  /*0390*/  LDG.E R37, desc[UR16][R8.64+-0x8] ;  /* 0xfffff81008257981 */ /* 0x000f28000c1e1900 */
[----:B------:R-:W4:Y:S04]  /*03a0*/  LDG.E R26, desc[UR16][R14.64+-0x8] ;  /* 0xfffff8100e1a7981 */ /* 0x000f28000c1e1900 */
[----:B------:R-:W4:Y:S04]  /*03b0*/  LDG.E R33, desc[UR16][R12.64+-0x4] ;  /* 0xfffffc100c217981 */ /* 0x000f28000c1e1900 */
[----:B------:R-:W4:Y:S04]  /*03c0*/  LDG.E R29, desc[UR16][R10.64+-0x4] ;  /* 0xfffffc100a1d7981 */ /* 0x000f28000c1e1900 */
[----:B------:R-:W4:Y:S04]  /*03d0*/  LDG.E R27, desc[UR16][R8.64+-0x4] ;  /* 0xfffffc10081b7981 */ /* 0x000f28000c1e1900 */
[----:B------:R-:W4:Y:S01]  /*03e0*/  LDG.E R25, desc[UR16][R14.64+-0x4] ;  /* 0xfffffc100e197981 */ /* 0x000f22000c1e1900 */
[----:B--2--5:R-:W-:Y:S01]  /*03f0*/  FADD R31, -R16, R31 ;  /* 0x0000001f101f7221 */ /* 0x024fe20000000100 */
[----:B---3--:R-:W-:-:S03]  /*0400*/  FADD R35, -R0, R35 ;  /* 0x0000002300237221 */ /* 0x008fc60000000100 */
[----:B------:R-:W-:Y:S01]  /*0410*/  FMUL R28, R31, R31 ;  /* 0x0000001f1f1c7220 */ /* 0x000fe20000400000 */
[----:B----4-:R-:W-:-:S03]  /*0420*/  FADD R37, -R18, R37 ;  /* 0x0000002512257221 */ /* 0x010fc60000000100 */
[----:B------:R-:W-:Y:S01]  /*0430*/  FFMA R28, R35, R35, R28 ;  /* 0x00000023231c7223 */ /* 0x000fe2000000001c */
[----:B------:R-:W-:-:S03]  /*0440*/  FMUL R31, R31, R26 ;  /* 0x0000001a1f1f7220 */ /* 0x000fc60000400000 */
[----:B------:R-:W-:Y:S01]  /*0450*/  FFMA R28, R37, R37, R28 ;  /* 0x00000025251c7223 */ /* 0x000fe2000000001c */
[-C--:B------:R-:W-:Y:S01]  /*0460*/  FMUL R32, R35, R26.reuse ;  /* 0x0000001a23207220 */ /* 0x080fe20000400000 */
[----:B------:R-:W-:Y:S01]  /*0470*/  FMUL R37, R37, R26 ;  /* 0x0000001a25257220 */ /* 0x000fe20000400000 */
[----:B------:R-:W2:Y:S01]  /*0480*/  LDG.E R35, desc[UR16][R12.64] ;  /* 0x000000100c237981 */ /* 0x000ea2000c1e1900 */
[----:B------:R-:W-:-:S04]  /*0490*/  FADD R28, R28, 1.00000001335143196e-10 ;  /* 0x2edbe6ff1c1c7421 */ /* 0x000fc80000000000 */
[----:B------:R-:W-:-:S04]  /*04a0*/  FMUL R30, R28, R28 ;  /* 0x0000001c1c1e7220 */ /* 0x000fc80000400000 */
[----:B------:R-:W-:-:S05]  /*04b0*/  FMUL R34, R28, R30 ;  /* 0x0000001e1c227220 */ /* 0x000fca0000400000 */
[----:B------:R-:W-:-:S13]  /*04c0*/  FSETP.GEU.AND P0, PT, |R34|, 1.175494350822287508e-38, PT ;  /* 0x008000002200780b */ /* 0x000fda0003f0e200 */
[----:B------:R-:W-:-:S04]  /*04d0*/  @!P0 FMUL R34, R34, 16777216 ;  /* 0x4b80000022228820 */ /* 0x000fc80000400000 */
[----:B------:R-:W0:Y:S01]  /*04e0*/  MUFU.RSQ R28, R34 ;  /* 0x00000022001c7308 */ /* 0x000e220000001400 */
[----:B------:R-:W-:Y:S01]  /*04f0*/  FADD R26, -R0, R29 ;  /* 0x0000001d001a7221 */ /* 0x000fe20000000100 */
[----:B0-----:R-:W-:-:S04]  /*0500*/  @!P0 FMUL R28, R28, 4096 ;  /* 0x458000001c1c8820 */ /* 0x001fc80000400000 */
[----:B------:R-:W-:Y:S01]  /*0510*/  FFMA R30, R28, R31, R22 ;  /* 0x0000001f1c1e7223 */ /* 0x000fe20000000016 */
[----:B------:R-:W-:Y:S01]  /*0520*/  FADD R22, -R16, R33 ;  /* 0x0000002110167221 */ /* 0x000fe20000000100 */
[C---:B------:R-:W-:Y:S01]  /*0530*/  FFMA R32, R28.reuse, R32, R19 ;  /* 0x000000201c207223 */ /* 0x040fe20000000013 */
[----:B------:R-:W3:Y:S01]  /*0540*/  LDG.E R33, desc[UR16][R10.64] ;  /* 0x000000100a217981 */ /* 0x000ee2000c1e1900 */
[----:B------:R-:W-:Y:S01]  /*0550*/  FFMA R20, R28, R37, R20 ;  /* 0x000000251c147223 */ /* 0x000fe20000000014 */
[----:B------:R-:W-:Y:S01]  /*0560*/  FMUL R19, R22, R22 ;  /* 0x0000001616137220 */ /* 0x000fe20000400000 */
[----:B------:R-:W-:Y:S01]  /*0570*/  FADD R28, -R18, R27 ;  /* 0x0000001b121c7221 */ /* 0x000fe20000000100 */
[----:B------:R-:W4:Y:S02]  /*0580*/  LDG.E R31, desc[UR16][R8.64] ;  /* 0x00000010081f7981 */ /* 0x000f24000c1e1900 */
[----:B------:R-:W-:Y:S02]  /*0590*/  FFMA R19, R26, R26, R19 ;  /* 0x0000001a1a137223 */ /* 0x000fe40000000013 */
[----:B------:R0:W4:Y:S02]  /*05a0*/  LDG.E R37, desc[UR16][R12.64+0x4] ;  /* 0x000004100c257981 */ /* 0x000124000c1e1900 */
[----:B------:R-:W-:Y:S01]  /*05b0*/  FFMA R19, R28, R28, R19 ;  /* 0x0000001c1c137223 */ /* 0x000fe20000000013 */
[----:B------:R-:W-:-:S03]  /*05c0*/  FMUL R27, R26, R25 ;  /* 0x000000191a1b7220 */ /* 0x000fc60000400000 */
[----:B------:R-:W-:Y:S01]  /*05d0*/  FADD R29, R19, 1.00000001335143196e-10 ;  /* 0x2edbe6ff131d7421 */ /* 0x000fe20000000000 */
[----:B------:R-:W-:-:S03]  /*05e0*/  FMUL R19, R22, R25 ;  /* 0x0000001916137220 */ /* 0x000fc60000400000 */
[C---:B------:R-:W-:Y:S01]  /*05f0*/  FMUL R26, R29.reuse, R29 ;  /* 0x0000001d1d1a7220 */ /* 0x040fe20000400000 */
[----:B------:R-:W-:Y:S02]  /*0600*/  FMUL R22, R28, R25 ;  /* 0x000000191c167220 */ /* 0x000fe40000400000 */
[----:B------:R-:W4:Y:S01]  /*0610*/  LDG.E R25, desc[UR16][R8.64+0x4] ;  /* 0x0000041008197981 */ /* 0x000f22000c1e1900 */
[----:B------:R-:W-:-:S03]  /*0620*/  FMUL R28, R29, R26 ;  /* 0x0000001a1d1c7220 */ /* 0x000fc60000400000 */
[----:B------:R-:W4:Y:S02]  /*0630*/  LDG.E R29, desc[UR16][R10.64+0x4] ;  /* 0x000004100a1d7981 */ /* 0x000f24000c1e1900 */
[----:B------:R-:W-:-:S13]  /*0640*/  FSETP.GEU.AND P0, PT, |R28|, 1.175494350822287508e-38, PT ;  /* 0x008000001c00780b */ /* 0x000fda0003f0e200 */
[----:B------:R-:W-:-:S04]  /*0650*/  @!P0 FMUL R28, R28, 16777216 ;  /* 0x4b8000001c1c8820 */ /* 0x000fc80000400000 */
[----:B------:R-:W1:Y:S02]  /*0660*/  MUFU.RSQ R26, R28 ;  /* 0x0000001c001a7308 */ /* 0x000e640000001400 */
[----:B-1----:R-:W-:-:S04]  /*0670*/  @!P0 FMUL R26, R26, 4096 ;  /* 0x458000001a1a8820 */ /* 0x002fc80000400000 */
[C---:B------:R-:W-:Y:S02]  /*0680*/  FFMA R32, R26.reuse, R27, R32 ;  /* 0x0000001b1a207223 */ /* 0x040fe40000000020 */
[----:B------:R-:W4:Y:S01]  /*0690*/  LDG.E R27, desc[UR16][R14.64] ;  /* 0x000000100e1b7981 */ /* 0x000f22000c1e1900 */
[----:B------:R-:W-:-:S03]  /*06a0*/  FFMA R30, R26, R19, R30 ;  /* 0x000000131a1e7223 */ /* 0x000fc6000000001e */
[----:B------:R1:W4:Y:S01]  /*06b0*/  LDG.E R19, desc[UR16][R14.64+0x4] ;  /* 0x000004100e137981 */ /* 0x000322000c1e1900 */
[----:B------:R-:W-:Y:S01]  /*06c0*/  FFMA R20, R26, R22, R20 ;  /* 0x000000161a147223 */ /* 0x000fe20000000014 */
[----:B------:R-:W-:Y:S02]  /*06d0*/  IADD3 R24, PT, PT, R24, 0x4, RZ ;  /* 0x0000000418187810 */ /* 0x000fe40007ffe0ff */
[----:B0-----:R-:W-:-:S04]  /*06e0*/  IADD3 R12, P2, PT, R12, 0x10, RZ ;  /* 0x000000100c0c7810 */ /* 0x001fc80007f5e0ff */
[----:B------:R-:W-:Y:S02]  /*06f0*/  IADD3.X R13, PT, PT, RZ, R13, RZ, P2, !PT ;  /* 0x0000000dff0d7210 */ /* 0x000fe400017fe4ff */
[----:B-1----:R-:W-:-:S04]  /*0700*/  IADD3 R14, P2, PT, R14, 0x10, RZ ;  /* 0x000000100e0e7810 */ /* 0x002fc80007f5e0ff */
[----:B------:R-:W-:Y:S01]  /*0710*/  IADD3.X R15, PT, PT, RZ, R15, RZ, P2, !PT ;  /* 0x0000000fff0f7210 */ /* 0x000fe200017fe4ff */
[----:B--2---:R-:W-:Y:S01]  /*0720*/  FADD R34, -R16, R35 ;  /* 0x0000002310227221 */ /* 0x004fe20000000100 */
[----:B---3--:R-:W-:-:S03]  /*0730*/  FADD R36, -R0, R33 ;  /* 0x0000002100247221 */ /* 0x008fc60000000100 */
[----:B------:R-:W-:Y:S01]  /*0740*/  FMUL R33, R34, R34 ;  /* 0x0000002222217220 */ /* 0x000fe20000400000 */
[----:B----4-:R-:W-:-:S03]  /*0750*/  FADD R31, -R18, R31 ;  /* 0x0000001f121f7221 */ /* 0x010fc60000000100 */
[----:B------:R-:W-:-:S04]  /*0760*/  FFMA R22, R36, R36, R33 ;  /* 0x0000002424167223 */ /* 0x000fc80000000021 */
[----:B------:R-:W-:-:S04]  /*0770*/  FFMA R22, R31, R31, R22 ;  /* 0x0000001f1f167223 */ /* 0x000fc80000000016 */
[----:B------:R-:W-:Y:S01]  /*0780*/  FADD R33, R22, 1.00000001335143196e-10 ;  /* 0x2edbe6ff16217421 */ /* 0x000fe20000000000 */
[----:B------:R-:W-:-:S03]  /*0790*/  FADD R22, -R16, R37 ;  /* 0x0000002510167221 */ /* 0x000fc60000000100 */
[----:B------:R-:W-:-:S04]  /*07a0*/  FMUL R26, R33, R33 ;  /* 0x00000021211a7220 */ /* 0x000fc80000400000 */
[----:B------:R-:W-:Y:S01]  /*07b0*/  FMUL R33, R33, R26 ;  /* 0x0000001a21217220 */ /* 0x000fe20000400000 */
[----:B------:R-:W-:Y:S01]  /*07c0*/  FADD R26, -R0, R29 ;  /* 0x0000001d001a7221 */ /* 0x000fe20000000100 */
[----:B------:R-:W-:Y:S01]  /*07d0*/  FMUL R29, R22, R22 ;  /* 0x00000016161d7220 */ /* 0x000fe20000400000 */
[----:B------:R-:W-:Y:S02]  /*07e0*/  FADD R28, -R18, R25 ;  /* 0x00000019121c7221 */ /* 0x000fe40000000100 */
[----:B------:R-:W-:Y:S01]  /*07f0*/  FSETP.GEU.AND P1, PT, |R33|, 1.175494350822287508e-38, PT ;  /* 0x008000002100780b */ /* 0x000fe20003f2e200 */
[----:B------:R-:W-:-:S04]  /*0800*/  FFMA R29, R26, R26, R29 ;  /* 0x0000001a1a1d7223 */ /* 0x000fc8000000001d */
[----:B------:R-:W-:-:S04]  /*0810*/  FFMA R29, R28, R28, R29 ;  /* 0x0000001c1c1d7223 */ /* 0x000fc8000000001d */
[----:B------:R-:W-:-:S04]  /*0820*/  FADD R29, R29, 1.00000001335143196e-10 ;  /* 0x2edbe6ff1d1d7421 */ /* 0x000fc80000000000 */
[----:B------:R-:W-:Y:S01]  /*0830*/  FMUL R25, R29, R29 ;  /* 0x0000001d1d197220 */ /* 0x000fe20000400000 */
[----:B------:R-:W-:-:S03]  /*0840*/  @!P1 FMUL R33, R33, 16777216 ;  /* 0x4b80000021219820 */ /* 0x000fc60000400000 */
[----:B------:R-:W-:Y:S02]  /*0850*/  FMUL R29, R29, R25 ;  /* 0x000000191d1d7220 */ /* 0x000fe40000400000 */
[----:B------:R-:W0:Y:S03]  /*0860*/  MUFU.RSQ R25, R33 ;  /* 0x0000002100197308 */ /* 0x000e260000001400 */
[----:B------:R-:W-:-:S13]  /*0870*/  FSETP.GEU.AND P0, PT, |R29|, 1.175494350822287508e-38, PT ;  /* 0x008000001d00780b */ /* 0x000fda0003f0e200 */
[----:B------:R-:W-:Y:S01]  /*0880*/  @!P0 FMUL R29, R29, 16777216 ;  /* 0x4b8000001d1d8820 */ /* 0x000fe20000400000 */
[----:B0-----:R-:W-:Y:S01]  /*0890*/  @!P1 FMUL R25, R25, 4096 ;  /* 0x4580000019199820 */ /* 0x001fe20000400000 */
[----:B------:R-:W-:-:S04]  /*08a0*/  IADD3 R10, P1, PT, R10, 0x10, RZ ;  /* 0x000000100a0a7810 */ /* 0x000fc80007f3e0ff */
[----:B------:R-:W0:Y:S01]  /*08b0*/  MUFU.RSQ R29, R29 ;  /* 0x0000001d001d7308 */ /* 0x000e220000001400 */
[----:B------:R-:W-:Y:S02]  /*08c0*/  IADD3.X R11, PT, PT, RZ, R11, RZ, P1, !PT ;  /* 0x0000000bff0b7210 */ /* 0x000fe40000ffe4ff */
[----:B------:R-:W-:-:S04]  /*08d0*/  IADD3 R8, P1, PT, R8, 0x10, RZ ;  /* 0x0000001008087810 */ /* 0x000fc80007f3e0ff */
[----:B------:R-:W-:Y:S02]  /*08e0*/  IADD3.X R9, PT, PT, RZ, R9, RZ, P1, !PT ;  /* 0x00000009ff097210 */ /* 0x000fe40000ffe4ff */
[----:B------:R-:W-:Y:S01]  /*08f0*/  ISETP.NE.AND P1, PT, R24, RZ, PT ;  /* 0x000000ff1800720c */ /* 0x000fe20003f25270 */
[-C--:B------:R-:W-:Y:S01]  /*0900*/  FMUL R36, R36, R27.reuse ;  /* 0x0000001b24247220 */ /* 0x080fe20000400000 */
[-C--:B------:R-:W-:Y:S01]  /*0910*/  FMUL R35, R34, R27.reuse ;  /* 0x0000001b22237220 */ /* 0x080fe20000400000 */
[----:B------:R-:W-:Y:S01]  /*0920*/  FMUL R27, R31, R27 ;  /* 0x0000001b1f1b7220 */ /* 0x000fe20000400000 */
[----:B------:R-:W-:Y:S01]  /*0930*/  FMUL R26, R26, R19 ;  /* 0x000000131a1a7220 */ /* 0x000fe20000400000 */
[C---:B------:R-:W-:Y:S01]  /*0940*/  FFMA R32, R25.reuse, R36, R32 ;  /* 0x0000002419207223 */ /* 0x040fe20000000020 */
[C---:B------:R-:W-:Y:S01]  /*0950*/  FFMA R30, R25.reuse, R35, R30 ;  /* 0x00000023191e7223 */ /* 0x040fe2000000001e */
[----:B------:R-:W-:Y:S01]  /*0960*/  FFMA R20, R25, R27, R20 ;  /* 0x0000001b19147223 */ /* 0x000fe20000000014 */
[----:B0-----:R-:W-:Y:S01]  /*0970*/  @!P0 FMUL R29, R29, 4096 ;  /* 0x458000001d1d8820 */ /* 0x001fe20000400000 */
[-C--:B------:R-:W-:Y:S01]  /*0980*/  FMUL R25, R22, R19.reuse ;  /* 0x0000001316197220 */ /* 0x080fe20000400000 */
[----:B------:R-:W-:-:S02]  /*0990*/  FMUL R27, R28, R19 ;  /* 0x000000131c1b7220 */ /* 0x000fc40000400000 */
[C---:B------:R-:W-:Y:S01]  /*09a0*/  FFMA R19, R29.reuse, R26, R32 ;  /* 0x0000001a1d137223 */ /* 0x040fe20000000020 */
[C---:B------:R-:W-:Y:S01]  /*09b0*/  FFMA R22, R29.reuse, R25, R30 ;  /* 0x000000191d167223 */ /* 0x040fe2000000001e */
[----:B------:R-:W-:Y:S01]  /*09c0*/  FFMA R20, R29, R27, R20 ;  /* 0x0000001b1d147223 */ /* 0x000fe20000000014 */
[----:B------:R-:W-:Y:S06]  /*09d0*/  @P1 BRA `(.L_x_5) ;  /* 0xfffffff800641947 */ /* 0x000fec000383ffff */
[----:B------:R-:W-:Y:S05]  /*09e0*/  BSYNC.RECONVERGENT B2 ;  /* 0x0000000000027941 */ /* 0x000fea0003800200 */
.L_x_4:
[----:B------:R-:W-:Y:S05]  /*09f0*/  BSYNC.RECONVERGENT B1 ;  /* 0x0000000000017941 */ /* 0x000fea0003800200 */
.L_x_3:
[----:B------:R-:W-:-:S13]  /*0a00*/  LOP3.LUT P0, R9, R21, 0x3, RZ, 0xc0, !PT ;  /* 0x0000000315097812 */ /* 0x000fda000780c0ff */
[----:B------:R-:W-:Y:S05]  /*0a10*/  @!P0 BRA `(.L_x_2) ;  /* 0x00000004005c8947 */ /* 0x000fea0003800000 */
[----:B------:R-:W-:Y:S01]  /*0a20*/  ISETP.NE.AND P0, PT, R9, 0x1, PT ;  /* 0x000000010900780c */ /* 0x000fe20003f05270 */
[----:B------:R-:W-:Y:S01]  /*0a30*/  BSSY.RECONVERGENT B1, `(.L_x_6) ;  /* 0x0000038000017945 */ /* 0x000fe20003800200 */
[----:B------:R-:W-:-:S04]  /*0a40*/  LOP3.LUT R8, R21, 0x1, RZ, 0xc0, !PT ;  /* 0x0000000115087812 */ /* 0x000fc800078ec0ff */
[----:B------:R-:W-:-:S07]  /*0a50*/  ISETP.NE.U32.AND P2, PT, R8, 0x1, PT ;  /* 0x000000010800780c */ /* 0x000fce0003f45070 */
[----:B------:R-:W-:Y:S06]  /*0a60*/  @!P0 BRA `(.L_x_7) ;  /* 0x0000000000d08947 */ /* 0x000fec0003800000 */
[C---:B------:R-:W-:Y:S01]  /*0a70*/  IMAD.WIDE.U32 R30, R23.reuse, 0x4, R4 ;  /* 0x00000004171e7825 */ /* 0x040fe200078e0004 */
[----:B------:R-:W0:Y:S03]  /*0a80*/  LDC.64 R14, c[0x0][0x388] ;  /* 0x0000e200ff0e7b82 */ /* 0x000e260000000a00 */
[C---:B------:R-:W-:Y:S01]  /*0a90*/  IMAD.WIDE.U32 R12, R23.reuse, 0x4, R6 ;  /* 0x00000004170c7825 */ /* 0x040fe200078e0006 */
[----:B------:R-:W2:Y:S03]  /*0aa0*/  LDG.E R27, desc[UR16][R30.64] ;  /* 0x000000101e1b7981 */ /* 0x000ea6000c1e1900 */
[C---:B------:R-:W-:Y:S01]  /*0ab0*/  IMAD.WIDE.U32 R10, R23.reuse, 0x4, R2 ;  /* 0x00000004170a7825 */ /* 0x040fe200078e0002 */
[----:B------:R-:W3:Y:S04]  /*0ac0*/  LDG.E R25, desc[UR16][R12.64] ;  /* 0x000000100c197981 */ /* 0x000ee8000c1e1900 */
[----:B------:R-:W4:Y:S04]  /*0ad0*/  LDG.E R35, desc[UR16][R30.64+0x4] ;  /* 0x000004101e237981 */ /* 0x000f28000c1e1900 */
[----:B------:R-:W4:Y:S04]  /*0ae0*/  LDG.E R29, desc[UR16][R10.64] ;  /* 0x000000100a1d7981 */ /* 0x000f28000c1e1900 */
[----:B------:R4:W4:Y:S04]  /*0af0*/  LDG.E R33, desc[UR16][R12.64+0x4] ;  /* 0x000004100c217981 */ /* 0x000928000c1e1900 */
[----:B------:R1:W4:Y:S01]  /*0b00*/  LDG.E R37, desc[UR16][R10.64+0x4] ;  /* 0x000004100a257981 */ /* 0x000322000c1e1900 */
[----:B0-----:R-:W-:-:S05]  /*0b10*/  IMAD.WIDE.U32 R14, R23, 0x4, R14 ;  /* 0x00000004170e7825 */ /* 0x001fca00078e000e */
[----:B------:R-:W4:Y:S04]  /*0b20*/  LDG.E R9, desc[UR16][R14.64] ;  /* 0x000000100e097981 */ /* 0x000f28000c1e1900 */
[----:B------:R0:W4:Y:S01]  /*0b30*/  LDG.E R8, desc[UR16][R14.64+0x4] ;  /* 0x000004100e087981 */ /* 0x000122000c1e1900 */
[----:B------:R-:W-:Y:S01]  /*0b40*/  IADD3 R23, PT, PT, R23, 0x2, RZ ;  /* 0x0000000217177810 */ /* 0x000fe20007ffe0ff */
[----:B--2--5:R-:W-:Y:S01]  /*0b50*/  FADD R24, -R16, R27 ;  /* 0x0000001b10187221 */ /* 0x024fe20000000100 */
[----:B---3--:R-:W-:-:S03]  /*0b60*/  FADD R28, -R0, R25 ;  /* 0x00000019001c7221 */ /* 0x008fc60000000100 */
[----:B------:R-:W-:Y:S01]  /*0b70*/  FMUL R25, R24, R24 ;  /* 0x0000001818197220 */ /* 0x000fe20000400000 */
[----:B----4-:R-:W-:-:S03]  /*0b80*/  FADD R13, -R16, R35 ;  /* 0x00000023100d7221 */ /* 0x010fc60000000100 */
[----:B------:R-:W-:Y:S01]  /*0b90*/  FFMA R25, R28, R28, R25 ;  /* 0x0000001c1c197223 */ /* 0x000fe20000000019 */
[----:B------:R-:W-:Y:S01]  /*0ba0*/  FADD R26, -R18, R29 ;  /* 0x0000001d121a7221 */ /* 0x000fe20000000100 */
[----:B------:R-:W-:Y:S01]  /*0bb0*/  FMUL R12, R13, R13 ;  /* 0x0000000d0d0c7220 */ /* 0x000fe20000400000 */
[----:B-1----:R-:W-:Y:S02]  /*0bc0*/  FADD R11, -R0, R33 ;  /* 0x00000021000b7221 */ /* 0x002fe40000000100 */
[----:B------:R-:W-:Y:S01]  /*0bd0*/  FFMA R10, R26, R26, R25 ;  /* 0x0000001a1a0a7223 */ /* 0x000fe20000000019 */
[----:B------:R-:W-:Y:S01]  /*0be0*/  FADD R25, -R18, R37 ;  /* 0x0000002512197221 */ /* 0x000fe20000000100 */
[----:B------:R-:W-:Y:S02]  /*0bf0*/  FFMA R12, R11, R11, R12 ;  /* 0x0000000b0b0c7223 */ /* 0x000fe4000000000c */
[----:B------:R-:W-:Y:S02]  /*0c00*/  FADD R10, R10, 1.00000001335143196e-10 ;  /* 0x2edbe6ff0a0a7421 */ /* 0x000fe40000000000 */
[----:B------:R-:W-:-:S02]  /*0c10*/  FFMA R12, R25, R25, R12 ;  /* 0x00000019190c7223 */ /* 0x000fc4000000000c */
[----:B0-----:R-:W-:Y:S02]  /*0c20*/  FMUL R15, R10, R10 ;  /* 0x0000000a0a0f7220 */ /* 0x001fe40000400000 */
[----:B------:R-:W-:Y:S02]  /*0c30*/  FADD R12, R12, 1.00000001335143196e-10 ;  /* 0x2edbe6ff0c0c7421 */ /* 0x000fe40000000000 */
[----:B------:R-:W-:Y:S02]  /*0c40*/  FMUL R10, R10, R15 ;  /* 0x0000000f0a0a7220 */ /* 0x000fe40000400000 */
[----:B------:R-:W-:-:S03]  /*0c50*/  FMUL R15, R12, R12 ;  /* 0x0000000c0c0f7220 */ /* 0x000fc60000400000 */
[----:B------:R-:W-:Y:S01]  /*0c60*/  FSETP.GEU.AND P0, PT, |R10|, 1.175494350822287508e-38, PT ;  /* 0x008000000a00780b */ /* 0x000fe20003f0e200 */
[----:B------:R-:W-:-:S05]  /*0c70*/  FMUL R14, R12, R15 ;  /* 0x0000000f0c0e7220 */ /* 0x000fca0000400000 */
[----:B------:R-:W-:-:S07]  /*0c80*/  FSETP.GEU.AND P1, PT, |R14|, 1.175494350822287508e-38, PT ;  /* 0x008000000e00780b */ /* 0x000fce0003f2e200 */
[----:B------:R-:W-:-:S04]  /*0c90*/  @!P0 FMUL R10, R10, 16777216 ;  /* 0x4b8000000a0a8820 */ /* 0x000fc80000400000 */
[----:B------:R-:W0:Y:S02]  /*0ca0*/  MUFU.RSQ R12, R10 ;  /* 0x0000000a000c7308 */ /* 0x000e240000001400 */
[----:B------:R-:W-:-:S06]  /*0cb0*/  @!P1 FMUL R14, R14, 16777216 ;  /* 0x4b8000000e0e9820 */ /* 0x000fcc0000400000 */
[----:B------:R-:W1:Y:S01]  /*0cc0*/  MUFU.RSQ R30, R14 ;  /* 0x0000000e001e7308 */ /* 0x000e620000001400 */
[-C--:B------:R-:W-:Y:S01]  /*0cd0*/  FMUL R15, R24, R9.reuse ;  /* 0x00000009180f7220 */ /* 0x080fe20000400000 */
[-C--:B------:R-:W-:Y:S01]  /*0ce0*/  FMUL R28, R28, R9.reuse ;  /* 0x000000091c1c7220 */ /* 0x080fe20000400000 */
[----:B------:R-:W-:Y:S01]  /*0cf0*/  FMUL R9, R26, R9 ;  /* 0x000000091a097220 */ /* 0x000fe20000400000 */
[----:B------:R-:W-:Y:S01]  /*0d00*/  FMUL R11, R11, R8 ;  /* 0x000000080b0b7220 */ /* 0x000fe20000400000 */
[----:B0-----:R-:W-:-:S04]  /*0d10*/  @!P0 FMUL R12, R12, 4096 ;  /* 0x458000000c0c8820 */ /* 0x001fc80000400000 */
[C---:B------:R-:W-:Y:S01]  /*0d20*/  FFMA R15, R12.reuse, R15, R22 ;  /* 0x0000000f0c0f7223 */ /* 0x040fe20000000016 */
[----:B------:R-:W-:Y:S01]  /*0d30*/  FMUL R22, R13, R8 ;  /* 0x000000080d167220 */ /* 0x000fe20000400000 */
[C---:B------:R-:W-:Y:S01]  /*0d40*/  FFMA R19, R12.reuse, R28, R19 ;  /* 0x0000001c0c137223 */ /* 0x040fe20000000013 */
[----:B------:R-:W-:Y:S01]  /*0d50*/  FFMA R9, R12, R9, R20 ;  /* 0x000000090c097223 */ /* 0x000fe20000000014 */
[----:B-1----:R-:W-:Y:S01]  /*0d60*/  @!P1 FMUL R30, R30, 4096 ;  /* 0x458000001e1e9820 */ /* 0x002fe20000400000 */
[----:B------:R-:W-:-:S03]  /*0d70*/  FMUL R8, R25, R8 ;  /* 0x0000000819087220 */ /* 0x000fc60000400000 */
[C---:B------:R-:W-:Y:S01]  /*0d80*/  FFMA R19, R30.reuse, R11, R19 ;  /* 0x0000000b1e137223 */ /* 0x040fe20000000013 */
[C---:B------:R-:W-:Y:S01]  /*0d90*/  FFMA R22, R30.reuse, R22, R15 ;  /* 0x000000161e167223 */ /* 0x040fe2000000000f */
[----:B------:R-:W-:-:S07]  /*0da0*/  FFMA R20, R30, R8, R9 ;  /* 0x000000081e147223 */ /* 0x000fce0000000009 */
.L_x_7:
[----:B------:R-:W-:Y:S05]  /*0db0*/  BSYNC.RECONVERGENT B1 ;  /* 0x0000000000017941 */ /* 0x000fea0003800200 */
.L_x_6:
[----:B------:R-:W-:Y:S05]  /*0dc0*/  @P2 BRA `(.L_x_2) ;  /* 0x0000000000702947 */ /* 0x000fea0003800000 */
[C---:B------:R-:W-:Y:S01]  /*0dd0*/  IMAD.WIDE.U32 R10, R23.reuse, 0x4, R4 ;  /* 0x00000004170a7825 */ /* 0x040fe200078e0004 */
[----:B------:R-:W0:Y:S03]  /*0de0*/  LDC.64 R14, c[0x0][0x388] ;  /* 0x0000e200ff0e7b82 */ /* 0x000e260000000a00 */
[C---:B------:R-:W-:Y:S02]  /*0df0*/  IMAD.WIDE.U32 R8, R23.reuse, 0x4, R6 ;  /* 0x0000000417087825 */ /* 0x040fe400078e0006 */
[----:B------:R-:W2:Y:S02]  /*0e00*/  LDG.E R11, desc[UR16][R10.64] ;  /* 0x000000100a0b7981 */ /* 0x000ea4000c1e1900 */
[C---:B------:R-:W-:Y:S02]  /*0e10*/  IMAD.WIDE.U32 R12, R23.reuse, 0x4, R2 ;  /* 0x00000004170c7825 */ /* 0x040fe400078e0002 */
[----:B------:R-:W3:Y:S04]  /*0e20*/  LDG.E R9, desc[UR16][R8.64] ;  /* 0x0000001008097981 */ /* 0x000ee8000c1e1900 */
[----:B------:R-:W4:Y:S01]  /*0e30*/  LDG.E R13, desc[UR16][R12.64] ;  /* 0x000000100c0d7981 */ /* 0x000f22000c1e1900 */
[----:B0-----:R-:W-:-:S06]  /*0e40*/  IMAD.WIDE.U32 R14, R23, 0x4, R14 ;  /* 0x00000004170e7825 */ /* 0x001fcc00078e000e */
[----:B------:R-:W4:Y:S01]  /*0e50*/  LDG.E R14, desc[UR16][R14.64] ;  /* 0x000000100e0e7981 */ /* 0x000f22000c1e1900 */
[----:B--2--5:R-:W-:Y:S01]  /*0e60*/  FADD R24, -R16, R11 ;  /* 0x0000000b10187221 */ /* 0x024fe20000000100 */
[----:B---3--:R-:W-:-:S03]  /*0e70*/  FADD R23, -R0, R9 ;  /* 0x0000000900177221 */ /* 0x008fc60000000100 */
[----:B------:R-:W-:Y:S01]  /*0e80*/  FMUL R26, R24, R24 ;  /* 0x00000018181a7220 */ /* 0x000fe20000400000 */
[----:B----4-:R-:W-:-:S03]  /*0e90*/  FADD R25, -R18, R13 ;  /* 0x0000000d12197221 */ /* 0x010fc60000000100 */
[----:B------:R-:W-:-:S04]  /*0ea0*/  FFMA R26, R23, R23, R26 ;  /* 0x00000017171a7223 */ /* 0x000fc8000000001a */
[----:B------:R-:W-:-:S04]  /*0eb0*/  FFMA R26, R25, R25, R26 ;  /* 0x00000019191a7223 */ /* 0x000fc8000000001a */
[----:B------:R-:W-:-:S04]  /*0ec0*/  FADD R26, R26, 1.00000001335143196e-10 ;  /* 0x2edbe6ff1a1a7421 */ /* 0x000fc80000000000 */
[----:B------:R-:W-:-:S04]  /*0ed0*/  FMUL R9, R26, R26 ;  /* 0x0000001a1a097220 */ /* 0x000fc80000400000 */
[----:B------:R-:W-:Y:S01]  /*0ee0*/  FMUL R9, R26, R9 ;  /* 0x000000091a097220 */ /* 0x000fe20000400000 */
[-C--:B------:R-:W-:Y:S01]  /*0ef0*/  FMUL R23, R23, R14.reuse ;  /* 0x0000000e17177220 */ /* 0x080fe20000400000 */
[-C--:B------:R-:W-:Y:S01]  /*0f00*/  FMUL R11, R24, R14.reuse ;  /* 0x0000000e180b7220 */ /* 0x080fe20000400000 */
[----:B------:R-:W-:Y:S02]  /*0f10*/  FMUL R25, R25, R14 ;  /* 0x0000000e19197220 */ /* 0x000fe40000400000 */
[----:B------:R-:W-:-:S13]  /*0f20*/  FSETP.GEU.AND P0, PT, |R9|, 1.175494350822287508e-38, PT ;  /* 0x008000000900780b */ /* 0x000fda0003f0e200 */
[----:B------:R-:W-:-:S04]  /*0f30*/  @!P0 FMUL R9, R9, 16777216 ;  /* 0x4b80000009098820 */ /* 0x000fc80000400000 */
[----:B------:R-:W0:Y:S02]  /*0f40*/  MUFU.RSQ R8, R9 ;  /* 0x0000000900087308 */ /* 0x000e240000001400 */
[----:B0-----:R-:W-:-:S04]  /*0f50*/  @!P0 FMUL R8, R8, 4096 ;  /* 0x4580000008088820 */ /* 0x001fc80000400000 */
[C---:B------:R-:W-:Y:S01]  /*0f60*/  FFMA R19, R8.reuse, R23, R19 ;  /* 0x0000001708137223 */ /* 0x040fe20000000013 */
[C---:B------:R-:W-:Y:S01]  /*0f70*/  FFMA R22, R8.reuse, R11, R22 ;  /* 0x0000000b08167223 */ /* 0x040fe20000000016 */
[----:B------:R-:W-:-:S07]  /*0f80*/  FFMA R20, R8, R25, R20 ;  /* 0x0000001908147223 */ /* 0x000fce0000000014 */
.L_x_2:
[----:B------:R-:W-:Y:S05]  /*0f90*/  BSYNC.RECONVERGENT B0 ;  /* 0x0000000000007941 */ /* 0x000fea0003800200 */
.L_x_1:
[----:B------:R-:W-:Y:S01]  /*0fa0*/  ISETP.GE.AND P0, PT, R21, UR18, PT ;  /* 0x0000001215007c0c */ /* 0x000fe2000bf06270 */
[----:B------:R-:W-:-:S12]  /*0fb0*/  BSSY.RECONVERGENT B0, `(.L_x_8) ;  /* 0x00000ff000007945 */ /* 0x000fd80003800200 */
[----:B------:R-:W-:Y:S05]  /*0fc0*/  @P0 BRA `(.L_x_9) ;  /* 0x0000000c00f40947 */ /* 0x000fea0003800000 */
[----:B------:R-:W-:Y:S01]  /*0fd0*/  ISETP.NE.AND P0, PT, R17, R21, PT ;  /* 0x000000151100720c */ /* 0x000fe20003f05270 */
[----:B------:R-:W-:-:S12]  /*0fe0*/  BSSY.RECONVERGENT B1, `(.L_x_10) ;  /* 0x000001e000017945 */ /* 0x000fd80003800200 */
[----:B------:R-:W-:Y:S05]  /*0ff0*/  @!P0 BRA `(.L_x_11) ;  /* 0x0000000000708947 */ /* 0x000fea0003800000 */
        /* <DEDUP_REMOVED lines=28> */
.L_x_11:
[----:B------:R-:W-:Y:S05]  /*11c0*/  BSYNC.RECONVERGENT B1 ;  /* 0x0000000000017941 */ /* 0x000fea0003800200 */
.L_x_10:
[----:B------:R-:W-:-:S04]  /*11d0*/  IADD3 R21, PT, PT, R21, 0x1, RZ ;  /* 0x0000000115157810 */ /* 0x000fc80007ffe0ff */
[----:B------:R-:W-:-:S13]  /*11e0*/  ISETP.GE.AND P0, PT, R21, UR18, PT ;  /* 0x0000001215007c0c */ /* 0x000fda000bf06270 */
[----:B------:R-:W-:Y:S05]  /*11f0*/  @P0 BRA `(.L_x_9) ;  /* 0x0000000c00680947 */ /* 0x000fea0003800000 */
[C---:B------:R-:W-:Y:S01]  /*1200*/  IADD3 R8, PT, PT, R21.reuse, -UR18, RZ ;  /* 0x8000001215087c10 */ /* 0x040fe2000fffe0ff */
[----:B------:R-:W-:Y:S01]  /*1210*/  BSSY.RECONVERGENT B1, `(.L_x_12) ;  /* 0x000007f000017945 */ /* 0x000fe20003800200 */
[----:B------:R-:W-:Y:S02]  /*1220*/  IADD3 R24, PT, PT, -R21, UR18, RZ ;  /* 0x0000001215187c10 */ /* 0x000fe4000fffe1ff */
[----:B------:R-:W-:-:S13]  /*1230*/  ISETP.GT.U32.AND P0, PT, R8, -0x4, PT ;  /* 0xfffffffc0800780c */ /* 0x000fda0003f04070 */
[----:B------:R-:W-:Y:S05]  /*1240*/  @P0 BRA `(.L_x_13) ;  /* 0x0000000400ec0947 */ /* 0x000fea0003800000 */
[----:B------:R-:W0:Y:S01]  /*1250*/  LDCU.64 UR8, c[0x0][0x388] ;  /* 0x00007100ff0877ac */ /* 0x000e220008000a00 */
[----:B------:R-:W-:Y:S01]  /*1260*/  HFMA2 R9, -RZ, RZ, 0, 0 ;  /* 0x00000000ff097431 */ /* 0x000fe200000001ff */
[----:B------:R-:W-:Y:S01]  /*1270*/  MOV R8, 0x8 ;  /* 0x0000000800087802 */ /* 0x000fe20000000f00 */
[----:B------:R-:W1:Y:S01]  /*1280*/  LDCU.128 UR4, c[0x0][0x390] ;  /* 0x00007200ff0477ac */ /* 0x000e620008000c00 */
[----:B------:R-:W-:Y:S01]  /*1290*/  LOP3.LUT R25, R24, 0xfffffffc, RZ, 0xc0, !PT ;  /* 0xfffffffc18197812 */ /* 0x000fe200078ec0ff */
[----:B------:R-:W2:Y:S03]  /*12a0*/  LDCU.64 UR10, c[0x0][0x3a0] ;  /* 0x00007400ff0a77ac */ /* 0x000ea60008000a00 */
[----:B------:R-:W-:Y:S01]  /*12b0*/  IADD3 R25, PT, PT, -R25, RZ, RZ ;  /* 0x000000ff19197210 */ /* 0x000fe20007ffe1ff */
[----:B------:R-:W-:-:S03]  /*12c0*/  IMAD.WIDE.U32 R8, R21, 0x4, R8 ;  /* 0x0000000415087825 */ /* 0x000fc600078e0008 */
[C---:B0-----:R-:W-:Y:S02]  /*12d0*/  IADD3 R14, P2, PT, R8.reuse, UR8, RZ ;  /* 0x00000008080e7c10 */ /* 0x041fe4000ff5e0ff */
[C---:B-1----:R-:W-:Y:S02]  /*12e0*/  IADD3 R23, P0, PT, R8.reuse, UR4, RZ ;  /* 0x0000000408177c10 */ /* 0x042fe4000ff1e0ff */
[C---:B------:R-:W-:Y:S02]  /*12f0*/  IADD3 R10, P1, PT, R8.reuse, UR6, RZ ;  /* 0x00000006080a7c10 */ /* 0x040fe4000ff3e0ff */
[----:B--2---:R-:W-:Y:S02]  /*1300*/  IADD3 R12, P3, PT, R8, UR10, RZ ;  /* 0x0000000a080c7c10 */ /* 0x004fe4000ff7e0ff */
[C---:B------:R-:W-:Y:S02]  /*1310*/  IADD3.X R11, PT, PT, R9.reuse, UR5, RZ, P0, !PT ;  /* 0x00000005090b7c10 */ /* 0x040fe400087fe4ff */
[----:B------:R-:W-:-:S02]  /*1320*/  IADD3.X R27, PT, PT, R9, UR7, RZ, P1, !PT ;  /* 0x00000007091b7c10 */ /* 0x000fc40008ffe4ff */
[C---:B------:R-:W-:Y:S02]  /*1330*/  IADD3.X R15, PT, PT, R9.reuse, UR9, RZ, P2, !PT ;  /* 0x00000009090f7c10 */ /* 0x040fe400097fe4ff */
[----:B------:R-:W-:-:S07]  /*1340*/  IADD3.X R13, PT, PT, R9, UR11, RZ, P3, !PT ;  /* 0x0000000b090d7c10 */ /* 0x000fce0009ffe4ff */
.L_x_14:
[----:B------:R-:W-:Y:S01]  /*1350*/  MOV R8, R10 ;  /* 0x0000000a00087202 */ /* 0x000fe20000000f00 */
[----:B------:R-:W2:Y:S01]  /*1360*/  LDG.E R37, desc[UR16][R12.64+-0x8] ;  /* 0xfffff8100c257981 */ /* 0x000ea2000c1e1900 */
[----:B------:R-:W-:Y:S02]  /*1370*/  MOV R9, R27 ;  /* 0x0000001b00097202 */ /* 0x000fe40000000f00 */
[----:B------:R-:W-:Y:S01]  /*1380*/  MOV R10, R23 ;  /* 0x00000017000a7202 */ /* 0x000fe20000000f00 */
[----:B------:R-:W3:Y:S04]  /*1390*/  LDG.E R26, desc[UR16][R14.64+-0x8] ;  /* 0xfffff8100e1a7981 */ /* 0x000ee8000c1e1900 */
[----:B------:R-:W4:Y:S04]  /*13a0*/  LDG.E R31, desc[UR16][R8.64+-0x8] ;  /* 0xfffff810081f7981 */ /* 0x000f28000c1e1900 */
[----:B------:R-:W3:Y:S04]  /*13b0*/  LDG.E R35, desc[UR16][R10.64+-0x8] ;  /* 0xfffff8100a237981 */ /* 0x000ee8000c1e1900 */
[----:B------:R-:W3:Y:S04]  /*13c0*/  LDG.E R33, desc[UR16][R8.64+-0x4] ;  /* 0xfffffc1008217981 */ /* 0x000ee8000c1e1900 */
[----:B------:R-:W3:Y:S04]  /*13d0*/  LDG.E R29, desc[UR16][R10.64+-0x4] ;  /* 0xfffffc100a1d7981 */ /* 0x000ee8000c1e1900 */
[----:B------:R-:W3:Y:S04]  /*13e0*/  LDG.E R27, desc[UR16][R12.64+-0x4] ;  /* 0xfffffc100c1b7981 */ /* 0x000ee8000c1e1900 */
[----:B------:R-:W3:Y:S01]  /*13f0*/  LDG.E R23, desc[UR16][R14.64+-0x4] ;  /* 0xfffffc100e177981 */ /* 0x000ee2000c1e1900 */
[----:B--2--5:R-:W-:Y:S01]  /*1400*/  FADD R37, -R18, R37 ;  /* 0x0000002512257221 */ /* 0x024fe20000000100 */
[----:B----4-:R-:W-:Y:S01]  /*1410*/  FADD R31, -R16, R31 ;  /* 0x0000001f101f7221 */ /* 0x010fe20000000100 */
[----:B---3--:R-:W-:-:S03]  /*1420*/  FADD R35, -R0, R35 ;  /* 0x0000002300237221 */ /* 0x008fc60000000100 */
[----:B------:R-:W-:-:S04]  /*1430*/  FMUL R28, R31, R31 ;  /* 0x0000001f1f1c7220 */ /* 0x000fc80000400000 */
[----:B------:R-:W-:-:S04]  /*1440*/  FFMA R28, R35, R35, R28 ;  /* 0x00000023231c7223 */ /* 0x000fc8000000001c */
[----:B------:R-:W-:-:S04]  /*1450*/  FFMA R28, R37, R37, R28 ;  /* 0x00000025251c7223 */ /* 0x000fc8000000001c */
[----:B------:R-:W-:-:S04]  /*1460*/  FADD R28, R28, 1.00000001335143196e-10 ;  /* 0x2edbe6ff1c1c7421 */ /* 0x000fc80000000000 */
[----:B------:R-:W-:-:S04]  /*1470*/  FMUL R30, R28, R28 ;  /* 0x0000001c1c1e7220 */ /* 0x000fc80000400000 */
[----:B------:R-:W-:-:S05]  /*1480*/  FMUL R30, R28, R30 ;  /* 0x0000001e1c1e7220 */ /* 0x000fca0000400000 */
[----:B------:R-:W-:-:S13]  /*1490*/  FSETP.GEU.AND P0, PT, |R30|, 1.175494350822287508e-38, PT ;  /* 0x008000001e00780b */ /* 0x000fda0003f0e200 */
[----:B------:R-:W-:-:S04]  /*14a0*/  @!P0 FMUL R30, R30, 16777216 ;  /* 0x4b8000001e1e8820 */ /* 0x000fc80000400000 */
[----:B------:R-:W0:Y:S01]  /*14b0*/  MUFU.RSQ R28, R30 ;  /* 0x0000001e001c7308 */ /* 0x000e220000001400 */
[-C--:B------:R-:W-:Y:S01]  /*14c0*/  FMUL R32, R35, R26.reuse ;  /* 0x0000001a23207220 */ /* 0x080fe20000400000 */
[-C--:B------:R-:W-:Y:S01]  /*14d0*/  FMUL R31, R31, R26.reuse ;  /* 0x0000001a1f1f7220 */ /* 0x080fe20000400000 */
[----:B------:R-:W-:Y:S01]  /*14e0*/  FMUL R37, R37, R26 ;  /* 0x0000001a25257220 */ /* 0x000fe20000400000 */
[----:B------:R-:W-:Y:S01]  /*14f0*/  FADD R26, -R16, R33 ;  /* 0x00000021101a7221 */ /* 0x000fe20000000100 */
[----:B------:R-:W2:Y:S04]  /*1500*/  LDG.E R35, desc[UR16][R8.64+0x4] ;  /* 0x0000041008237981 */ /* 0x000ea8000c1e1900 */
[----:B------:R-:W3:Y:S01]  /*1510*/  LDG.E R33, desc[UR16][R8.64] ;  /* 0x0000001008217981 */ /* 0x000ee2000c1e1900 */
[----:B0-----:R-:W-:-:S04]  /*1520*/  @!P0 FMUL R28, R28, 4096 ;  /* 0x458000001c1c8820 */ /* 0x001fc80000400000 */
[C---:B------:R-:W-:Y:S01]  /*1530*/  FFMA R32, R28.reuse, R32, R19 ;  /* 0x000000201c207223 */ /* 0x040fe20000000013 */
[C---:B------:R-:W-:Y:S01]  /*1540*/  FFMA R22, R28.reuse, R31, R22 ;  /* 0x0000001f1c167223 */ /* 0x040fe20000000016 */
[----:B------:R-:W-:Y:S01]  /*1550*/  FFMA R28, R28, R37, R20 ;  /* 0x000000251c1c7223 */ /* 0x000fe20000000014 */
[----:B------:R-:W-:Y:S02]  /*1560*/  FADD R20, -R0, R29 ;  /* 0x0000001d00147221 */ /* 0x000fe40000000100 */
[----:B------:R-:W4:Y:S01]  /*1570*/  LDG.E R29, desc[UR16][R10.64] ;  /* 0x000000100a1d7981 */ /* 0x000f22000c1e1900 */
[----:B------:R-:W-:-:S03]  /*1580*/  FADD R30, -R18, R27 ;  /* 0x0000001b121e7221 */ /* 0x000fc60000000100 */
[----:B------:R-:W2:Y:S01]  /*1590*/  LDG.E R27, desc[UR16][R12.64] ;  /* 0x000000100c1b7981 */ /* 0x000ea2000c1e1900 */
[----:B------:R-:W-:-:S04]  /*15a0*/  FMUL R19, R26, R26 ;  /* 0x0000001a1a137220 */ /* 0x000fc80000400000 */
[----:B------:R-:W-:-:S04]  /*15b0*/  FFMA R19, R20, R20, R19 ;  /* 0x0000001414137223 */ /* 0x000fc80000000013 */
[----:B------:R-:W-:Y:S01]  /*15c0*/  FFMA R19, R30, R30, R19 ;  /* 0x0000001e1e137223 */ /* 0x000fe20000000013 */
[----:B------:R-:W-:-:S03]  /*15d0*/  FMUL R20, R20, R23 ;  /* 0x0000001714147220 */ /* 0x000fc60000400000 */
[----:B------:R-:W-:Y:S01]  /*15e0*/  FADD R19, R19, 1.00000001335143196e-10 ;  /* 0x2edbe6ff13137421 */ /* 0x000fe20000000000 */
[-C--:B------:R-:W-:Y:S01]  /*15f0*/  FMUL R31, R26, R23.reuse ;  /* 0x000000171a1f7220 */ /* 0x080fe20000400000 */
[----:B------:R-:W-:Y:S02]  /*1600*/  FMUL R37, R30, R23 ;  /* 0x000000171e257220 */ /* 0x000fe40000400000 */
[C---:B------:R-:W-:Y:S01]  /*1610*/  FMUL R26, R19.reuse, R19 ;  /* 0x00000013131a7220 */ /* 0x040fe20000400000 */
[----:B------:R-:W2:Y:S03]  /*1620*/  LDG.E R23, desc[UR16][R10.64+0x4] ;  /* 0x000004100a177981 */ /* 0x000ea6000c1e1900 */
[----:B------:R-:W-:Y:S01]  /*1630*/  FMUL R34, R19, R26 ;  /* 0x0000001a13227220 */ /* 0x000fe20000400000 */
[----:B------:R-:W2:Y:S04]  /*1640*/  LDG.E R30, desc[UR16][R14.64] ;  /* 0x000000100e1e7981 */ /* 0x000ea8000c1e1900 */
[----:B------:R-:W2:Y:S01]  /*1650*/  LDG.E R19, desc[UR16][R12.64+0x4] ;  /* 0x000004100c137981 */ /* 0x000ea2000c1e1900 */
[----:B------:R-:W-:-:S13]  /*1660*/  FSETP.GEU.AND P0, PT, |R34|, 1.175494350822287508e-38, PT ;  /* 0x008000002200780b */ /* 0x000fda0003f0e200 */
[----:B------:R-:W-:-:S04]  /*1670*/  @!P0 FMUL R34, R34, 16777216 ;  /* 0x4b80000022228820 */ /* 0x000fc80000400000 */
[----:B------:R-:W0:Y:S02]  /*1680*/  MUFU.RSQ R26, R34 ;  /* 0x00000022001a7308 */ /* 0x000e240000001400 */
[----:B0-----:R-:W-:-:S04]  /*1690*/  @!P0 FMUL R26, R26, 4096 ;  /* 0x458000001a1a8820 */ /* 0x001fc80000400000 */
[C---:B------:R-:W-:Y:S01]  /*16a0*/  FFMA R32, R26.reuse, R20, R32 ;  /* 0x000000141a207223 */ /* 0x040fe20000000020 */
[C---:B------:R-:W-:Y:S02]  /*16b0*/  FFMA R20, R26.reuse, R31, R22 ;  /* 0x0000001f1a147223 */ /* 0x040fe40000000016 */
[----:B------:R0:W2:Y:S01]  /*16c0*/  LDG.E R31, desc[UR16][R14.64+0x4] ;  /* 0x000004100e1f7981 */ /* 0x0000a2000c1e1900 */
[----:B------:R-:W-:Y:S01]  /*16d0*/  FFMA R28, R26, R37, R28 ;  /* 0x000000251a1c7223 */ /* 0x000fe2000000001c */
[----:B------:R-:W-:Y:S02]  /*16e0*/  IADD3 R25, PT, PT, R25, 0x4, RZ ;  /* 0x0000000419197810 */ /* 0x000fe40007ffe0ff */
[----:B------:R-:W-:Y:S01]  /*16f0*/  IADD3 R21, PT, PT, R21, 0x4, RZ ;  /* 0x0000000415157810 */ /* 0x000fe20007ffe0ff */
[----:B---3--:R-:W-:-:S04]  /*1700*/  FADD R33, -R16, R33 ;  /* 0x0000002110217221 */ /* 0x008fc80000000100 */
[----:B------:R-:W-:Y:S01]  /*1710*/  FMUL R22, R33, R33 ;  /* 0x0000002121167220 */ /* 0x000fe20000400000 */
[----:B----4-:R-:W-:Y:S01]  /*1720*/  FADD R29, -R0, R29 ;  /* 0x0000001d001d7221 */ /* 0x010fe20000000100 */
[----:B--2---:R-:W-:-:S03]  /*1730*/  FADD R27, -R18, R27 ;  /* 0x0000001b121b7221 */ /* 0x004fc60000000100 */
[----:B------:R-:W-:-:S04]  /*1740*/  FFMA R22, R29, R29, R22 ;  /* 0x0000001d1d167223 */ /* 0x000fc80000000016 */
[----:B------:R-:W-:-:S04]  /*1750*/  FFMA R22, R27, R27, R22 ;  /* 0x0000001b1b167223 */ /* 0x000fc80000000016 */
[----:B------:R-:W-:-:S04]  /*1760*/  FADD R22, R22, 1.00000001335143196e-10 ;  /* 0x2edbe6ff16167421 */ /* 0x000fc80000000000 */
[----:B------:R-:W-:Y:S01]  /*1770*/  FMUL R37, R22, R22 ;  /* 0x0000001616257220 */ /* 0x000fe20000400000 */
[----:B------:R-:W-:-:S03]  /*1780*/  FADD R26, -R16, R35 ;  /* 0x00000023101a7221 */ /* 0x000fc60000000100 */
[----:B------:R-:W-:Y:S01]  /*1790*/  FMUL R36, R22, R37 ;  /* 0x0000002516247220 */ /* 0x000fe20000400000 */
[----:B------:R-:W-:Y:S01]  /*17a0*/  FADD R22, -R0, R23 ;  /* 0x0000001700167221 */ /* 0x000fe20000000100 */
[----:B------:R-:W-:-:S03]  /*17b0*/  FMUL R23, R26, R26 ;  /* 0x0000001a1a177220 */ /* 0x000fc60000400000 */
[----:B------:R-:W-:Y:S01]  /*17c0*/  FSETP.GEU.AND P1, PT, |R36|, 1.175494350822287508e-38, PT ;  /* 0x008000002400780b */ /* 0x000fe20003f2e200 */
[----:B------:R-:W-:Y:S01]  /*17d0*/  FFMA R34, R22, R22, R23 ;  /* 0x0000001616227223 */ /* 0x000fe20000000017 */
[----:B------:R-:W-:-:S04]  /*17e0*/  FADD R19, -R18, R19 ;  /* 0x0000001312137221 */ /* 0x000fc80000000100 */
[----:B------:R-:W-:-:S04]  /*17f0*/  FFMA R34, R19, R19, R34 ;  /* 0x0000001313227223 */ /* 0x000fc80000000022 */
[----:B------:R-:W-:-:S03]  /*1800*/  FADD R34, R34, 1.00000001335143196e-10 ;  /* 0x2edbe6ff22227421 */ /* 0x000fc60000000000 */
[----:B------:R-:W-:Y:S01]  /*1810*/  @!P1 FMUL R36, R36, 16777216 ;  /* 0x4b80000024249820 */ /* 0x000fe20000400000 */
[----:B------:R-:W-:-:S03]  /*1820*/  FMUL R23, R34, R34 ;  /* 0x0000002222177220 */ /* 0x000fc60000400000 */
[----:B------:R-:W1:Y:S01]  /*1830*/  MUFU.RSQ R35, R36 ;  /* 0x0000002400237308 */ /* 0x000e620000001400 */
[----:B------:R-:W-:-:S05]  /*1840*/  FMUL R34, R34, R23 ;  /* 0x0000001722227220 */ /* 0x000fca0000400000 */
[----:B------:R-:W-:Y:S01]  /*1850*/  FSETP.GEU.AND P0, PT, |R34|, 1.175494350822287508e-38, PT ;  /* 0x008000002200780b */ /* 0x000fe20003f0e200 */
[-C--:B------:R-:W-:Y:S01]  /*1860*/  FMUL R29, R29, R30.reuse ;  /* 0x0000001e1d1d7220 */ /* 0x080fe20000400000 */
[----:B------:R-:W-:Y:S01]  /*1870*/  FMUL R23, R33, R30 ;  /* 0x0000001e21177220 */ /* 0x000fe20000400000 */
[----:B-1----:R-:W-:-:S04]  /*1880*/  @!P1 FMUL R35, R35, 4096 ;  /* 0x4580000023239820 */ /* 0x002fc80000400000 */
[----:B------:R-:W-:-:S06]  /*1890*/  FFMA R33, R35, R29, R32 ;  /* 0x0000001d23217223 */ /* 0x000fcc0000000020 */
[----:B------:R-:W-:Y:S01]  /*18a0*/  @!P0 FMUL R34, R34, 16777216 ;  /* 0x4b80000022228820 */ /* 0x000fe20000400000 */
[----:B------:R-:W-:Y:S01]  /*18b0*/  FFMA R29, R35, R23, R20 ;  /* 0x00000017231d7223 */ /* 0x000fe20000000014 */
[----:B------:R-:W-:Y:S02]  /*18c0*/  IADD3 R23, P1, PT, R10, 0x10, RZ ;  /* 0x000000100a177810 */ /* 0x000fe40007f3e0ff */
[----:B------:R-:W1:Y:S02]  /*18d0*/  MUFU.RSQ R20, R34 ;  /* 0x0000002200147308 */ /* 0x000e640000001400 */
[----:B------:R-:W-:Y:S02]  /*18e0*/  IADD3.X R11, PT, PT, RZ, R11, RZ, P1, !PT ;  /* 0x0000000bff0b7210 */ /* 0x000fe40000ffe4ff */
[----:B0-----:R-:W-:-:S04]  /*18f0*/  IADD3 R14, P1, PT, R14, 0x10, RZ ;  /* 0x000000100e0e7810 */ /* 0x001fc80007f3e0ff */
[----:B------:R-:W-:Y:S02]  /*1900*/  IADD3.X R15, PT, PT, RZ, R15, RZ, P1, !PT ;  /* 0x0000000fff0f7210 */ /* 0x000fe40000ffe4ff */
[----:B------:R-:W-:Y:S01]  /*1910*/  ISETP.NE.AND P1, PT, R25, RZ, PT ;  /* 0x000000ff1900720c */ /* 0x000fe20003f25270 */
[----:B------:R-:W-:Y:S01]  /*1920*/  FMUL R30, R27, R30 ;  /* 0x0000001e1b1e7220 */ /* 0x000fe20000400000 */
[----:B------:R-:W-:Y:S01]  /*1930*/  IADD3 R10, P2, PT, R8, 0x10, RZ ;  /* 0x00000010080a7810 */ /* 0x000fe20007f5e0ff */
[-C--:B------:R-:W-:Y:S01]  /*1940*/  FMUL R22, R22, R31.reuse ;  /* 0x0000001f16167220 */ /* 0x080fe20000400000 */
[----:B------:R-:W-:Y:S01]  /*1950*/  FMUL R26, R26, R31 ;  /* 0x0000001f1a1a7220 */ /* 0x000fe20000400000 */
[----:B------:R-:W-:Y:S01]  /*1960*/  FFMA R35, R35, R30, R28 ;  /* 0x0000001e23237223 */ /* 0x000fe2000000001c */
[----:B------:R-:W-:Y:S01]  /*1970*/  IADD3.X R27, PT, PT, RZ, R9, RZ, P2, !PT ;  /* 0x00000009ff1b7210 */ /* 0x000fe200017fe4ff */
[----:B-1----:R-:W-:Y:S01]  /*1980*/  @!P0 FMUL R20, R20, 4096 ;  /* 0x4580000014148820 */ /* 0x002fe20000400000 */
[----:B------:R-:W-:Y:S01]  /*1990*/  IADD3 R12, P2, PT, R12, 0x10, RZ ;  /* 0x000000100c0c7810 */ /* 0x000fe20007f5e0ff */
[----:B------:R-:W-:-:S02]  /*19a0*/  FMUL R8, R19, R31 ;  /* 0x0000001f13087220 */ /* 0x000fc40000400000 */
[C---:B------:R-:W-:Y:S01]  /*19b0*/  FFMA R19, R20.reuse, R22, R33 ;  /* 0x0000001614137223 */ /* 0x040fe20000000021 */
[C---:B------:R-:W-:Y:S01]  /*19c0*/  FFMA R22, R20.reuse, R26, R29 ;  /* 0x0000001a14167223 */ /* 0x040fe2000000001d */
[----:B------:R-:W-:Y:S01]  /*19d0*/  IADD3.X R13, PT, PT, RZ, R13, RZ, P2, !PT ;  /* 0x0000000dff0d7210 */ /* 0x000fe200017fe4ff */
[----:B------:R-:W-:Y:S01]  /*19e0*/  FFMA R20, R20, R8, R35 ;  /* 0x0000000814147223 */ /* 0x000fe20000000023 */
[----:B------:R-:W-:Y:S06]  /*19f0*/  @P1 BRA `(.L_x_14) ;  /* 0xfffffff800541947 */ /* 0x000fec000383ffff */
.L_x_13:
[----:B------:R-:W-:Y:S05]  /*1a00*/  BSYNC.RECONVERGENT B1 ;  /* 0x0000000000017941 */ /* 0x000fea0003800200 */
.L_x_12:
        /* <DEDUP_REMOVED lines=23> */
[----:B------:R-:W-:-:S04]  /*1b80*/  FMUL R15, R14, R14 ;  /* 0x0000000e0e0f7220 */ /* 0x000fc80000400000 */
[----:B------:R-:W-:Y:S01]  /*1b90*/  FFMA R23, R26, R26, R15 ;  /* 0x0000001a1a177223 */ /* 0x000fe2000000000f */
[----:B----4-:R-:W-:Y:S01]  /*1ba0*/  FADD R15, -R16, R33 ;  /* 0x00000021100f7221 */ /* 0x010fe20000000100 */
[----:B------:R-:W-:-:S03]  /*1bb0*/  FADD R24, -R18, R25 ;  /* 0x0000001912187221 */ /* 0x000fc60000000100 */
[----:B-1----:R-:W-:Y:S01]  /*1bc0*/  FMUL R28, R15, R15 ;  /* 0x0000000f0f1c7220 */ /* 0x002fe20000400000 */
[----:B------:R-:W-:Y:S01]  /*1bd0*/  FADD R11, -R0, R27 ;  /* 0x0000001b000b7221 */ /* 0x000fe20000000100 */
[----:B------:R-:W-:Y:S01]  /*1be0*/  FFMA R10, R24, R24, R23 ;  /* 0x00000018180a7223 */ /* 0x000fe20000000017 */
[----:B------:R-:W-:Y:S02]  /*1bf0*/  FADD R23, -R18, R35 ;  /* 0x0000002312177221 */ /* 0x000fe40000000100 */
[----:B------:R-:W-:Y:S01]  /*1c00*/  FFMA R28, R11, R11, R28 ;  /* 0x0000000b0b1c7223 */ /* 0x000fe2000000001c */
[----:B------:R-:W-:-:S03]  /*1c10*/  FADD R10, R10, 1.00000001335143196e-10 ;  /* 0x2edbe6ff0a0a7421 */ /* 0x000fc60000000000 */
[----:B------:R-:W-:Y:S01]  /*1c20*/  FFMA R28, R23, R23, R28 ;  /* 0x00000017171c7223 */ /* 0x000fe2000000001c */
[----:B0-----:R-:W-:-:S03]  /*1c30*/  FMUL R13, R10, R10 ;  /* 0x0000000a0a0d7220 */ /* 0x001fc60000400000 */
[----:B------:R-:W-:Y:S01]  /*1c40*/  FADD R28, R28, 1.00000001335143196e-10 ;  /* 0x2edbe6ff1c1c7421 */ /* 0x000fe20000000000 */
[----:B------:R-:W-:-:S03]  /*1c50*/  FMUL R10, R10, R13 ;  /* 0x0000000d0a0a7220 */ /* 0x000fc60000400000 */
[----:B------:R-:W-:Y:S02]  /*1c60*/  FMUL R13, R28, R28 ;  /* 0x0000001c1c0d7220 */ /* 0x000fe40000400000 */
[----:B------:R-:W-:Y:S02]  /*1c70*/  FSETP.GEU.AND P0, PT, |R10|, 1.175494350822287508e-38, PT ;  /* 0x008000000a00780b */ /* 0x000fe40003f0e200 */
[----:B------:R-:W-:-:S05]  /*1c80*/  FMUL R28, R28, R13 ;  /* 0x0000000d1c1c7220 */ /* 0x000fca0000400000 */
[----:B------:R-:W-:-:S06]  /*1c90*/  FSETP.GEU.AND P1, PT, |R28|, 1.175494350822287508e-38, PT ;  /* 0x008000001c00780b */ /* 0x000fcc0003f2e200 */
[----:B------:R-:W-:-:S04]  /*1ca0*/  @!P0 FMUL R10, R10, 16777216 ;  /* 0x4b8000000a0a8820 */ /* 0x000fc80000400000 */
[----:B------:R-:W0:Y:S03]  /*1cb0*/  MUFU.RSQ R12, R10 ;  /* 0x0000000a000c7308 */ /* 0x000e260000001400 */
[----:B------:R-:W-:-:S05]  /*1cc0*/  @!P1 FMUL R28, R28, 16777216 ;  /* 0x4b8000001c1c9820 */ /* 0x000fca0000400000 */
        /* <DEDUP_REMOVED lines=15> */
.L_x_16:
[----:B------:R-:W-:Y:S05]  /*1dc0*/  BSYNC.RECONVERGENT B1 ;  /* 0x0000000000017941 */ /* 0x000fea0003800200 */
.L_x_15:
        /* <DEDUP_REMOVED lines=29> */
.L_x_9:
[----:B------:R-:W-:Y:S05]  /*1fa0*/  BSYNC.RECONVERGENT B0 ;  /* 0x0000000000007941 */ /* 0x000fea0003800200 */
.L_x_8:
[----:B------:R-:W0:Y:S08]  /*1fb0*/  LDC.64 R2, c[0x0][0x3c0] ;  /* 0x0000f000ff027b82 */ /* 0x000e300000000a00 */
[----:B------:R-:W1:Y:S08]  /*1fc0*/  LDC.64 R4, c[0x0][0x3c8] ;  /* 0x0000f200ff047b82 */ /* 0x000e700000000a00 */
[----:B------:R-:W2:Y:S01]  /*1fd0*/  LDC.64 R6, c[0x0][0x3d0] ;  /* 0x0000f400ff067b82 */ /* 0x000ea20000000a00 */
[----:B0-----:R-:W-:-:S05]  /*1fe0*/  IMAD.WIDE R2, R17, 0x4, R2 ;  /* 0x0000000411027825 */ /* 0x001fca00078e0202 */
[----:B------:R-:W-:Y:S01]  /*1ff0*/  STG.E desc[UR16][R2.64], R19 ;  /* 0x0000001302007986 */ /* 0x000fe2000c101910 */
[----:B-1----:R-:W-:-:S05]  /*2000*/  IMAD.WIDE R4, R17, 0x4, R4 ;  /* 0x0000000411047825 */ /* 0x002fca00078e0204 */
[----:B------:R-:W-:Y:S01]  /*2010*/  STG.E desc[UR16][R4.64], R22 ;  /* 0x0000001604007986 */ /* 0x000fe2000c101910 */
[----:B--2---:R-:W-:-:S05]  /*2020*/  IMAD.WIDE R6, R17, 0x4, R6 ;  /* 0x0000000411067825 */ /* 0x004fca00078e0206 */
[----:B------:R-:W-:Y:S01]  /*2030*/  STG.E desc[UR16][R6.64], R20 ;  /* 0x0000001406007986 */ /* 0x000fe2000c101910 */
[----:B------:R-:W-:Y:S05]  /*2040*/  EXIT ;  /* 0x000000000000794d */ /* 0x000fea0003800000 */
.L_x_17:
        /* <DEDUP_REMOVED lines=11> */
.L_x_19:


//--------------------- .nv.shared.reserved.0     --------------------------
	.section	.nv.shared.reserved.0,"aw",@nobits
	.weak		__nv_reservedSMEM_offset_0_alias
	.size		__nv_reservedSMEM_offset_0_alias, 0, 64
	.other		__nv_reservedSMEM_offset_0_alias,@"STO_CUDA_RESERVED_SHARED STV_DEFAULT"
__nv_reservedSMEM_offset_0_alias:
	.zero		0
	.zero		64


//--------------------- .nv.constant0._Z19step_forward_kerneli6Bodiesf --------------------------
	.section	.nv.constant0._Z19step_forward_kerneli6Bodiesf,"a",@progbits
	.sectionflags	@""
	.align	4
.nv.constant0._Z19step_forward_kerneli6Bodiesf:
	.zero		1012


//--------------------- .nv.constant0._Z27compute_acceleration_kerneli6Bodies --------------------------
	.section	.nv.constant0._Z27compute_acceleration_kerneli6Bodies,"a",@progbits
	.sectionflags	@""
	.align	4
.nv.constant0._Z27compute_acceleration_kerneli6Bodies:
	.zero		1008


//--------------------- SYMBOLS --------------------------

	.type		.nv.reservedSmem.offset0,@object
	.size		.nv.reservedSmem.offset0,0x4
